//
// Generated by NVIDIA NVVM Compiler
//
// Compiler Build ID: CL-36424714
// Cuda compilation tools, release 13.0, V13.0.88
// Based on NVVM 20.0.0
//

.version 9.0
.target sm_100
.address_size 64

	// .globl	_Z12rho_q_kernelPKdS0_PN6thrust24THRUST_300001_SM_1000_NS7complexIdEEmm
.func  (.param .align 16 .b8 func_retval0[16]) __internal_trig_reduction_slowpathd
(
	.param .b64 __internal_trig_reduction_slowpathd_param_0
)
;
.global .align 1 .b8 _ZN34_INTERNAL_55c9aea6_4_k_cu_80328dad4cuda3std3__45__cpo5beginE[1];
.global .align 1 .b8 _ZN34_INTERNAL_55c9aea6_4_k_cu_80328dad4cuda3std3__45__cpo3endE[1];
.global .align 1 .b8 _ZN34_INTERNAL_55c9aea6_4_k_cu_80328dad4cuda3std3__45__cpo6cbeginE[1];
.global .align 1 .b8 _ZN34_INTERNAL_55c9aea6_4_k_cu_80328dad4cuda3std3__45__cpo4cendE[1];
.global .align 1 .b8 _ZN34_INTERNAL_55c9aea6_4_k_cu_80328dad4cuda3std3__45__cpo6rbeginE[1];
.global .align 1 .b8 _ZN34_INTERNAL_55c9aea6_4_k_cu_80328dad4cuda3std3__45__cpo4rendE[1];
.global .align 1 .b8 _ZN34_INTERNAL_55c9aea6_4_k_cu_80328dad4cuda3std3__45__cpo7crbeginE[1];
.global .align 1 .b8 _ZN34_INTERNAL_55c9aea6_4_k_cu_80328dad4cuda3std3__45__cpo5crendE[1];
.global .align 1 .b8 _ZN34_INTERNAL_55c9aea6_4_k_cu_80328dad4cuda3std3__436_GLOBAL__N__55c9aea6_4_k_cu_80328dad6ignoreE[1];
.global .align 1 .b8 _ZN34_INTERNAL_55c9aea6_4_k_cu_80328dad4cuda3std3__419piecewise_constructE[1];
.global .align 1 .b8 _ZN34_INTERNAL_55c9aea6_4_k_cu_80328dad4cuda3std3__48in_placeE[1];
.global .align 1 .b8 _ZN34_INTERNAL_55c9aea6_4_k_cu_80328dad4cuda3std3__420unreachable_sentinelE[1];
.global .align 1 .b8 _ZN34_INTERNAL_55c9aea6_4_k_cu_80328dad4cuda3std6ranges3__45__cpo4swapE[1];
.global .align 1 .b8 _ZN34_INTERNAL_55c9aea6_4_k_cu_80328dad4cuda3std6ranges3__45__cpo9iter_moveE[1];
.global .align 1 .b8 _ZN34_INTERNAL_55c9aea6_4_k_cu_80328dad4cuda3std6ranges3__45__cpo5beginE[1];
.global .align 1 .b8 _ZN34_INTERNAL_55c9aea6_4_k_cu_80328dad4cuda3std6ranges3__45__cpo3endE[1];
.global .align 1 .b8 _ZN34_INTERNAL_55c9aea6_4_k_cu_80328dad4cuda3std6ranges3__45__cpo6cbeginE[1];
.global .align 1 .b8 _ZN34_INTERNAL_55c9aea6_4_k_cu_80328dad4cuda3std6ranges3__45__cpo4cendE[1];
.global .align 1 .b8 _ZN34_INTERNAL_55c9aea6_4_k_cu_80328dad4cuda3std6ranges3__45__cpo7advanceE[1];
.global .align 1 .b8 _ZN34_INTERNAL_55c9aea6_4_k_cu_80328dad4cuda3std6ranges3__45__cpo9iter_swapE[1];
.global .align 1 .b8 _ZN34_INTERNAL_55c9aea6_4_k_cu_80328dad4cuda3std6ranges3__45__cpo4nextE[1];
.global .align 1 .b8 _ZN34_INTERNAL_55c9aea6_4_k_cu_80328dad4cuda3std6ranges3__45__cpo4prevE[1];
.global .align 1 .b8 _ZN34_INTERNAL_55c9aea6_4_k_cu_80328dad4cuda3std6ranges3__45__cpo4dataE[1];
.global .align 1 .b8 _ZN34_INTERNAL_55c9aea6_4_k_cu_80328dad4cuda3std6ranges3__45__cpo5cdataE[1];
.global .align 1 .b8 _ZN34_INTERNAL_55c9aea6_4_k_cu_80328dad4cuda3std6ranges3__45__cpo4sizeE[1];
.global .align 1 .b8 _ZN34_INTERNAL_55c9aea6_4_k_cu_80328dad4cuda3std6ranges3__45__cpo5ssizeE[1];
.global .align 1 .b8 _ZN34_INTERNAL_55c9aea6_4_k_cu_80328dad4cuda3std6ranges3__45__cpo8distanceE[1];
.global .align 1 .b8 _ZN34_INTERNAL_55c9aea6_4_k_cu_80328dad6thrust24THRUST_300001_SM_1000_NS6system6detail10sequential3seqE[1];
.global .align 8 .b8 __cudart_i2opi_d[144] = {8, 93, 141, 31, 177, 95, 251, 107, 234, 146, 82, 138, 247, 57, 7, 61, 123, 241, 229, 235, 199, 186, 39, 117, 45, 234, 95, 158, 102, 63, 70, 79, 183, 9, 203, 39, 207, 126, 54, 109, 31, 109, 10, 90, 139, 17, 47, 239, 15, 152, 5, 222, 255, 151, 248, 31, 59, 40, 249, 189, 139, 95, 132, 156, 244, 57, 83, 131, 57, 214, 145, 57, 65, 126, 95, 180, 38, 112, 156, 233, 132, 68, 187, 46, 245, 53, 130, 232, 62, 167, 41, 177, 28, 235, 29, 254, 28, 146, 209, 9, 234, 46, 73, 6, 224, 210, 77, 66, 58, 110, 36, 183, 97, 197, 187, 222, 171, 99, 81, 254, 65, 144, 67, 60, 153, 149, 98, 219, 192, 221, 52, 245, 209, 87, 39, 252, 41, 21, 68, 78, 110, 131, 249, 162};
.global .align 16 .b8 __cudart_sin_cos_coeffs[128] = {70, 210, 176, 44, 241, 229, 90, 190, 146, 227, 172, 105, 227, 29, 199, 62, 161, 98, 219, 25, 160, 1, 42, 191, 24, 8, 17, 17, 17, 17, 129, 63, 84, 85, 85, 85, 85, 85, 197, 191, 0, 0, 0, 0, 0, 0, 0, 0, 0, 0, 0, 0, 0, 0, 0, 0, 100, 129, 253, 32, 131, 255, 168, 189, 40, 133, 239, 193, 167, 238, 33, 62, 217, 230, 6, 142, 79, 126, 146, 190, 233, 188, 221, 25, 160, 1, 250, 62, 71, 93, 193, 22, 108, 193, 86, 191, 81, 85, 85, 85, 85, 85, 165, 63, 0, 0, 0, 0, 0, 0, 224, 191, 0, 0, 0, 0, 0, 0, 240, 63};

.visible .entry _Z12rho_q_kernelPKdS0_PN6thrust24THRUST_300001_SM_1000_NS7complexIdEEmm(
	.param .u64 .ptr .align 1 _Z12rho_q_kernelPKdS0_PN6thrust24THRUST_300001_SM_1000_NS7complexIdEEmm_param_0,
	.param .u64 .ptr .align 1 _Z12rho_q_kernelPKdS0_PN6thrust24THRUST_300001_SM_1000_NS7complexIdEEmm_param_1,
	.param .u64 .ptr .align 1 _Z12rho_q_kernelPKdS0_PN6thrust24THRUST_300001_SM_1000_NS7complexIdEEmm_param_2,
	.param .u64 _Z12rho_q_kernelPKdS0_PN6thrust24THRUST_300001_SM_1000_NS7complexIdEEmm_param_3,
	.param .u64 _Z12rho_q_kernelPKdS0_PN6thrust24THRUST_300001_SM_1000_NS7complexIdEEmm_param_4
)
{
	.reg .pred 	%p<15>;
	.reg .b32 	%r<49>;
	.reg .b32 	%f<3>;
	.reg .b64 	%rd<30>;
	.reg .b64 	%fd<113>;

	ld.param.u64 	%rd7, [_Z12rho_q_kernelPKdS0_PN6thrust24THRUST_300001_SM_1000_NS7complexIdEEmm_param_0];
	ld.param.u64 	%rd8, [_Z12rho_q_kernelPKdS0_PN6thrust24THRUST_300001_SM_1000_NS7complexIdEEmm_param_1];
	ld.param.u64 	%rd29, [_Z12rho_q_kernelPKdS0_PN6thrust24THRUST_300001_SM_1000_NS7complexIdEEmm_param_3];
	ld.param.u64 	%rd11, [_Z12rho_q_kernelPKdS0_PN6thrust24THRUST_300001_SM_1000_NS7complexIdEEmm_param_4];
	mov.u32 	%r9, %ctaid.x;
	mov.u32 	%r10, %ntid.x;
	mov.u32 	%r11, %tid.x;
	mad.lo.s32 	%r12, %r9, %r10, %r11;
	cvt.u64.u32 	%rd1, %r12;
	setp.le.u64 	%p1, %rd11, %rd1;
	@%p1 bra 	$L__BB0_16;
	setp.eq.s64 	%p2, %rd29, 0;
	mov.f64 	%fd111, 0d0000000000000000;
	mov.f64 	%fd112, %fd111;
	@%p2 bra 	$L__BB0_15;
	cvta.to.global.u64 	%rd12, %rd8;
	mad.lo.s64 	%rd13, %rd1, 24, %rd12;
	ld.global.f64 	%fd1, [%rd13];
	ld.global.f64 	%fd2, [%rd13+8];
	ld.global.f64 	%fd3, [%rd13+16];
	mov.f64 	%fd28, 0d4338000000000000;
	{
	.reg .b32 %temp; 
	mov.b64 	{%r13, %temp}, %fd28;
	}
	mov.f64 	%fd29, 0dC338000000000000;
	add.rn.f64 	%fd30, %fd28, %fd29;
	fma.rn.f64 	%fd31, %fd30, 0dBFE62E42FEFA39EF, 0d0000000000000000;
	fma.rn.f64 	%fd32, %fd30, 0dBC7ABC9E3B39803F, %fd31;
	fma.rn.f64 	%fd33, %fd32, 0d3E5ADE1569CE2BDF, 0d3E928AF3FCA213EA;
	fma.rn.f64 	%fd34, %fd33, %fd32, 0d3EC71DEE62401315;
	fma.rn.f64 	%fd35, %fd34, %fd32, 0d3EFA01997C89EB71;
	fma.rn.f64 	%fd36, %fd35, %fd32, 0d3F2A01A014761F65;
	fma.rn.f64 	%fd37, %fd36, %fd32, 0d3F56C16C1852B7AF;
	fma.rn.f64 	%fd38, %fd37, %fd32, 0d3F81111111122322;
	fma.rn.f64 	%fd39, %fd38, %fd32, 0d3FA55555555502A1;
	fma.rn.f64 	%fd40, %fd39, %fd32, 0d3FC5555555555511;
	fma.rn.f64 	%fd41, %fd40, %fd32, 0d3FE000000000000B;
	fma.rn.f64 	%fd42, %fd41, %fd32, 0d3FF0000000000000;
	fma.rn.f64 	%fd43, %fd42, %fd32, 0d3FF0000000000000;
	{
	.reg .b32 %temp; 
	mov.b64 	{%r14, %temp}, %fd43;
	}
	{
	.reg .b32 %temp; 
	mov.b64 	{%temp, %r15}, %fd43;
	}
	shl.b32 	%r16, %r13, 20;
	add.s32 	%r17, %r16, %r15;
	mov.b64 	%fd44, {%r14, %r17};
	mov.f64 	%fd112, 0d0000000000000000;
	{
	.reg .b32 %temp; 
	mov.b64 	{%temp, %r18}, %fd112;
	}
	mov.b32 	%f1, %r18;
	abs.f32 	%f2, %f1;
	setp.lt.f32 	%p3, %f2, 0f4086232B;
	setp.geu.f32 	%p4, %f2, 0f40874800;
	shr.u32 	%r19, %r13, 31;
	add.s32 	%r20, %r13, %r19;
	shr.s32 	%r21, %r20, 1;
	shl.b32 	%r22, %r21, 20;
	add.s32 	%r23, %r15, %r22;
	mov.b64 	%fd45, {%r14, %r23};
	sub.s32 	%r24, %r13, %r21;
	shl.b32 	%r25, %r24, 20;
	add.s32 	%r26, %r25, 1072693248;
	mov.b32 	%r27, 0;
	mov.b64 	%fd46, {%r27, %r26};
	mul.f64 	%fd47, %fd46, %fd45;
	selp.f64 	%fd48, 0d7FF0000000000000, %fd47, %p4;
	selp.f64 	%fd4, %fd44, %fd48, %p3;
	cvta.to.global.u64 	%rd14, %rd7;
	add.s64 	%rd28, %rd14, 16;
	mov.f64 	%fd111, %fd112;
$L__BB0_3:
	ld.global.f64 	%fd49, [%rd28+-16];
	ld.global.f64 	%fd50, [%rd28+-8];
	mul.f64 	%fd51, %fd50, %fd2;
	fma.rn.f64 	%fd52, %fd49, %fd1, %fd51;
	ld.global.f64 	%fd53, [%rd28];
	fma.rn.f64 	%fd110, %fd53, %fd3, %fd52;
	mov.b64 	%rd15, %fd110;
	mov.b64 	{%r28, %r29}, %rd15;
	and.b32  	%r30, %r29, 2147483647;
	or.b32  	%r31, %r30, %r28;
	setp.eq.s32 	%p5, %r31, 0;
	mov.f64 	%fd109, %fd4;
	@%p5 bra 	$L__BB0_14;
	abs.f64 	%fd8, %fd110;
	setp.neu.f64 	%p6, %fd8, 0d7FF0000000000000;
	@%p6 bra 	$L__BB0_6;
	mov.f64 	%fd59, 0d0000000000000000;
	mul.rn.f64 	%fd107, %fd110, %fd59;
	mov.b32 	%r47, 1;
	bra.uni 	$L__BB0_9;
$L__BB0_6:
	mul.f64 	%fd54, %fd110, 0d3FE45F306DC9C883;
	cvt.rni.s32.f64 	%r46, %fd54;
	cvt.rn.f64.s32 	%fd55, %r46;
	fma.rn.f64 	%fd56, %fd55, 0dBFF921FB54442D18, %fd110;
	fma.rn.f64 	%fd57, %fd55, 0dBC91A62633145C00, %fd56;
	fma.rn.f64 	%fd107, %fd55, 0dB97B839A252049C0, %fd57;
	setp.ltu.f64 	%p7, %fd8, 0d41E0000000000000;
	@%p7 bra 	$L__BB0_8;
	{ // callseq 0, 0
	.param .b64 param0;
	st.param.f64 	[param0], %fd110;
	.param .align 16 .b8 retval0[16];
	call.uni (retval0), 
	__internal_trig_reduction_slowpathd, 
	(
	param0
	);
	ld.param.f64 	%fd107, [retval0];
	ld.param.b32 	%r46, [retval0+8];
	} // callseq 0
$L__BB0_8:
	add.s32 	%r47, %r46, 1;
$L__BB0_9:
	setp.neu.f64 	%p8, %fd8, 0d7FF0000000000000;
	shl.b32 	%r34, %r47, 6;
	cvt.u64.u32 	%rd16, %r34;
	and.b64  	%rd17, %rd16, 64;
	mov.u64 	%rd18, __cudart_sin_cos_coeffs;
	add.s64 	%rd19, %rd18, %rd17;
	mul.rn.f64 	%fd60, %fd107, %fd107;
	and.b32  	%r35, %r47, 1;
	setp.eq.b32 	%p9, %r35, 1;
	selp.f64 	%fd61, 0dBDA8FF8320FD8164, 0d3DE5DB65F9785EBA, %p9;
	ld.global.nc.v2.f64 	{%fd62, %fd63}, [%rd19];
	fma.rn.f64 	%fd64, %fd61, %fd60, %fd62;
	fma.rn.f64 	%fd65, %fd64, %fd60, %fd63;
	ld.global.nc.v2.f64 	{%fd66, %fd67}, [%rd19+16];
	fma.rn.f64 	%fd68, %fd65, %fd60, %fd66;
	fma.rn.f64 	%fd69, %fd68, %fd60, %fd67;
	ld.global.nc.v2.f64 	{%fd70, %fd71}, [%rd19+32];
	fma.rn.f64 	%fd72, %fd69, %fd60, %fd70;
	fma.rn.f64 	%fd73, %fd72, %fd60, %fd71;
	fma.rn.f64 	%fd74, %fd73, %fd107, %fd107;
	fma.rn.f64 	%fd75, %fd73, %fd60, 0d3FF0000000000000;
	selp.f64 	%fd76, %fd75, %fd74, %p9;
	and.b32  	%r36, %r47, 2;
	setp.eq.s32 	%p10, %r36, 0;
	mov.f64 	%fd77, 0d0000000000000000;
	sub.f64 	%fd78, %fd77, %fd76;
	selp.f64 	%fd109, %fd76, %fd78, %p10;
	@%p8 bra 	$L__BB0_11;
	mov.f64 	%fd84, 0d0000000000000000;
	mul.rn.f64 	%fd108, %fd110, %fd84;
	mov.b32 	%r48, 0;
	bra.uni 	$L__BB0_13;
$L__BB0_11:
	mul.f64 	%fd79, %fd110, 0d3FE45F306DC9C883;
	cvt.rni.s32.f64 	%r48, %fd79;
	cvt.rn.f64.s32 	%fd80, %r48;
	fma.rn.f64 	%fd81, %fd80, 0dBFF921FB54442D18, %fd110;
	fma.rn.f64 	%fd82, %fd80, 0dBC91A62633145C00, %fd81;
	fma.rn.f64 	%fd108, %fd80, 0dB97B839A252049C0, %fd82;
	setp.ltu.f64 	%p11, %fd8, 0d41E0000000000000;
	@%p11 bra 	$L__BB0_13;
	{ // callseq 1, 0
	.param .b64 param0;
	st.param.f64 	[param0], %fd110;
	.param .align 16 .b8 retval0[16];
	call.uni (retval0), 
	__internal_trig_reduction_slowpathd, 
	(
	param0
	);
	ld.param.f64 	%fd108, [retval0];
	ld.param.b32 	%r48, [retval0+8];
	} // callseq 1
$L__BB0_13:
	shl.b32 	%r39, %r48, 6;
	cvt.u64.u32 	%rd20, %r39;
	and.b64  	%rd21, %rd20, 64;
	mov.u64 	%rd22, __cudart_sin_cos_coeffs;
	add.s64 	%rd23, %rd22, %rd21;
	mul.rn.f64 	%fd85, %fd108, %fd108;
	and.b32  	%r40, %r48, 1;
	setp.eq.b32 	%p12, %r40, 1;
	selp.f64 	%fd86, 0dBDA8FF8320FD8164, 0d3DE5DB65F9785EBA, %p12;
	ld.global.nc.v2.f64 	{%fd87, %fd88}, [%rd23];
	fma.rn.f64 	%fd89, %fd86, %fd85, %fd87;
	fma.rn.f64 	%fd90, %fd89, %fd85, %fd88;
	ld.global.nc.v2.f64 	{%fd91, %fd92}, [%rd23+16];
	fma.rn.f64 	%fd93, %fd90, %fd85, %fd91;
	fma.rn.f64 	%fd94, %fd93, %fd85, %fd92;
	ld.global.nc.v2.f64 	{%fd95, %fd96}, [%rd23+32];
	fma.rn.f64 	%fd97, %fd94, %fd85, %fd95;
	fma.rn.f64 	%fd98, %fd97, %fd85, %fd96;
	fma.rn.f64 	%fd99, %fd98, %fd108, %fd108;
	fma.rn.f64 	%fd100, %fd98, %fd85, 0d3FF0000000000000;
	selp.f64 	%fd101, %fd100, %fd99, %p12;
	and.b32  	%r41, %r48, 2;
	setp.eq.s32 	%p13, %r41, 0;
	mov.f64 	%fd102, 0d0000000000000000;
	sub.f64 	%fd103, %fd102, %fd101;
	selp.f64 	%fd110, %fd101, %fd103, %p13;
$L__BB0_14:
	add.f64 	%fd111, %fd111, %fd109;
	add.f64 	%fd112, %fd112, %fd110;
	add.s64 	%rd29, %rd29, -1;
	add.s64 	%rd28, %rd28, 24;
	setp.ne.s64 	%p14, %rd29, 0;
	@%p14 bra 	$L__BB0_3;
$L__BB0_15:
	ld.param.u64 	%rd27, [_Z12rho_q_kernelPKdS0_PN6thrust24THRUST_300001_SM_1000_NS7complexIdEEmm_param_2];
	cvta.to.global.u64 	%rd24, %rd27;
	mov.u32 	%r42, %ctaid.x;
	mov.u32 	%r43, %ntid.x;
	mov.u32 	%r44, %tid.x;
	mad.lo.s32 	%r45, %r42, %r43, %r44;
	mul.wide.u32 	%rd25, %r45, 16;
	add.s64 	%rd26, %rd24, %rd25;
	st.global.v2.f64 	[%rd26], {%fd111, %fd112};
$L__BB0_16:
	ret;

}
.func  (.param .align 16 .b8 func_retval0[16]) __internal_trig_reduction_slowpathd(
	.param .b64 __internal_trig_reduction_slowpathd_param_0
)
{
	.local .align 8 .b8 	__local_depot1[40];
	.reg .b64 	%SP;
	.reg .b64 	%SPL;
	.reg .pred 	%p<10>;
	.reg .b32 	%r<47>;
	.reg .b64 	%rd<74>;
	.reg .b64 	%fd<5>;

	mov.u64 	%SPL, __local_depot1;
	ld.param.f64 	%fd4, [__internal_trig_reduction_slowpathd_param_0];
	add.u64 	%rd1, %SPL, 0;
	{
	.reg .b32 %temp; 
	mov.b64 	{%temp, %r1}, %fd4;
	}
	shr.u32 	%r2, %r1, 20;
	and.b32  	%r3, %r2, 2047;
	setp.eq.s32 	%p1, %r3, 2047;
	mov.b32 	%r46, 0;
	@%p1 bra 	$L__BB1_9;
	add.s32 	%r20, %r3, -1024;
	mov.b64 	%rd20, %fd4;
	shl.b64 	%rd2, %rd20, 11;
	shr.u32 	%r4, %r20, 6;
	sub.s32 	%r45, 15, %r4;
	sub.s32 	%r21, 19, %r4;
	setp.lt.u32 	%p2, %r20, 128;
	selp.b32 	%r6, 18, %r21, %p2;
	setp.ge.s32 	%p3, %r45, %r6;
	mov.b64 	%rd70, 0;
	@%p3 bra 	$L__BB1_4;
	add.s32 	%r23, %r6, %r4;
	neg.s32 	%r43, %r23;
	or.b64  	%rd3, %rd2, -9223372036854775808;
	mov.b64 	%rd70, 0;
	mov.b32 	%r42, 0;
	mov.u64 	%rd25, __cudart_i2opi_d;
	mov.u32 	%r44, %r45;
$L__BB1_3:
	.pragma "nounroll";
	mul.wide.s32 	%rd22, %r42, 8;
	add.s64 	%rd23, %rd1, %rd22;
	mul.wide.s32 	%rd24, %r44, 8;
	add.s64 	%rd26, %rd25, %rd24;
	ld.global.nc.u64 	%rd27, [%rd26];
	{
	.reg .u32 %r0, %r1, %r2, %r3, %alo, %ahi, %blo, %bhi, %clo, %chi;
	mov.b64 	{%alo,%ahi}, %rd27;
	mov.b64 	{%blo,%bhi}, %rd3;
	mov.b64 	{%clo,%chi}, %rd70;
	mad.lo.cc.u32 	%r0, %alo, %blo, %clo;
	madc.hi.cc.u32 	%r1, %alo, %blo, %chi;
	madc.hi.u32 	%r2, %alo, %bhi, 0;
	mad.lo.cc.u32 	%r1, %alo, %bhi, %r1;
	madc.hi.cc.u32 	%r2, %ahi, %blo, %r2;
	madc.hi.u32 	%r3, %ahi, %bhi, 0;
	mad.lo.cc.u32 	%r1, %ahi, %blo, %r1;
	madc.lo.cc.u32 	%r2, %ahi, %bhi, %r2;
	addc.u32 	%r3, %r3, 0;
	mov.b64 	%rd28, {%r0,%r1};
	mov.b64 	%rd70, {%r2,%r3};
	}
	st.local.u64 	[%rd23], %rd28;
	add.s32 	%r44, %r44, 1;
	add.s32 	%r43, %r43, 1;
	add.s32 	%r42, %r42, 1;
	setp.ne.s32 	%p4, %r43, -15;
	mov.u32 	%r45, %r6;
	@%p4 bra 	$L__BB1_3;
$L__BB1_4:
	cvt.s64.s32 	%rd29, %r45;
	cvt.u64.u32 	%rd30, %r4;
	add.s64 	%rd31, %rd30, %rd29;
	shl.b64 	%rd32, %rd31, 3;
	add.s64 	%rd33, %rd1, %rd32;
	st.local.u64 	[%rd33+-120], %rd70;
	and.b32  	%r15, %r2, 63;
	ld.local.u64 	%rd72, [%rd1+16];
	ld.local.u64 	%rd71, [%rd1+24];
	setp.eq.s32 	%p5, %r15, 0;
	@%p5 bra 	$L__BB1_6;
	shl.b64 	%rd34, %rd71, %r15;
	shr.u64 	%rd35, %rd72, 1;
	xor.b32  	%r24, %r15, 63;
	shr.u64 	%rd36, %rd35, %r24;
	or.b64  	%rd71, %rd34, %rd36;
	ld.local.u64 	%rd37, [%rd1+8];
	shl.b64 	%rd38, %rd72, %r15;
	shr.u64 	%rd39, %rd37, 1;
	shr.u64 	%rd40, %rd39, %r24;
	or.b64  	%rd72, %rd38, %rd40;
$L__BB1_6:
	and.b32  	%r25, %r1, -2147483648;
	shr.u64 	%rd41, %rd71, 62;
	cvt.u32.u64 	%r26, %rd41;
	mov.b64 	{%r27, %r28}, %rd71;
	mov.b64 	{%r29, %r30}, %rd72;
	shf.l.wrap.b32 	%r31, %r30, %r27, 2;
	shf.l.wrap.b32 	%r32, %r27, %r28, 2;
	mov.b64 	%rd42, {%r31, %r32};
	shl.b64 	%rd43, %rd72, 2;
	shr.u64 	%rd44, %rd42, 63;
	cvt.u32.u64 	%r33, %rd44;
	add.s32 	%r34, %r33, %r26;
	setp.eq.s32 	%p6, %r25, 0;
	neg.s32 	%r35, %r34;
	selp.b32 	%r46, %r34, %r35, %p6;
	setp.gt.s64 	%p7, %rd42, -1;
	mov.b64 	%rd45, 0;
	{
	.reg .u32 %r0, %r1, %r2, %r3, %a0, %a1, %a2, %a3, %b0, %b1, %b2, %b3;
	mov.b64 	{%a0,%a1}, %rd45;
	mov.b64 	{%a2,%a3}, %rd45;
	mov.b64 	{%b0,%b1}, %rd43;
	mov.b64 	{%b2,%b3}, %rd42;
	sub.cc.u32 	%r0, %a0, %b0;
	subc.cc.u32 	%r1, %a1, %b1;
	subc.cc.u32 	%r2, %a2, %b2;
	subc.u32 	%r3, %a3, %b3;
	mov.b64 	%rd46, {%r0,%r1};
	mov.b64 	%rd47, {%r2,%r3};
	}
	xor.b32  	%r36, %r25, -2147483648;
	selp.b64 	%rd73, %rd42, %rd47, %p7;
	selp.b64 	%rd14, %rd43, %rd46, %p7;
	selp.b32 	%r17, %r25, %r36, %p7;
	clz.b64 	%r37, %rd73;
	cvt.u64.u32 	%rd15, %r37;
	setp.eq.s32 	%p8, %r37, 0;
	@%p8 bra 	$L__BB1_8;
	cvt.u32.u64 	%r38, %rd15;
	and.b32  	%r39, %r38, 63;
	shl.b64 	%rd48, %rd73, %r39;
	shr.u64 	%rd49, %rd14, 1;
	not.b32 	%r40, %r38;
	and.b32  	%r41, %r40, 63;
	shr.u64 	%rd50, %rd49, %r41;
	or.b64  	%rd73, %rd48, %rd50;
$L__BB1_8:
	mov.b64 	%rd51, -3958705157555305931;
	{
	.reg .u32 %r0, %r1, %r2, %r3, %alo, %ahi, %blo, %bhi;
	mov.b64 	{%alo,%ahi}, %rd73;
	mov.b64 	{%blo,%bhi}, %rd51;
	mul.lo.u32 	%r0, %alo, %blo;
	mul.hi.u32 	%r1, %alo, %blo;
	mad.lo.cc.u32 	%r1, %alo, %bhi, %r1;
	madc.hi.u32 	%r2, %alo, %bhi, 0;
	mad.lo.cc.u32 	%r1, %ahi, %blo, %r1;
	madc.hi.cc.u32 	%r2, %ahi, %blo, %r2;
	madc.hi.u32 	%r3, %ahi, %bhi, 0;
	mad.lo.cc.u32 	%r2, %ahi, %bhi, %r2;
	addc.u32 	%r3, %r3, 0;
	mov.b64 	%rd52, {%r0,%r1};
	mov.b64 	%rd53, {%r2,%r3};
	}
	setp.gt.s64 	%p9, %rd53, 0;
	{
	.reg .u32 %r0, %r1, %r2, %r3, %a0, %a1, %a2, %a3, %b0, %b1, %b2, %b3;
	mov.b64 	{%a0,%a1}, %rd52;
	mov.b64 	{%a2,%a3}, %rd53;
	mov.b64 	{%b0,%b1}, %rd52;
	mov.b64 	{%b2,%b3}, %rd53;
	add.cc.u32 	%r0, %a0, %b0;
	addc.cc.u32 	%r1, %a1, %b1;
	addc.cc.u32 	%r2, %a2, %b2;
	addc.u32 	%r3, %a3, %b3;
	mov.b64 	%rd54, {%r0,%r1};
	mov.b64 	%rd55, {%r2,%r3};
	}
	selp.b64 	%rd56, %rd55, %rd53, %p9;
	selp.s64 	%rd57, -1, 0, %p9;
	sub.s64 	%rd58, %rd57, %rd15;
	cvt.u64.u32 	%rd59, %r17;
	shl.b64 	%rd60, %rd59, 32;
	add.s64 	%rd61, %rd56, 1;
	shr.u64 	%rd62, %rd61, 10;
	add.s64 	%rd63, %rd62, 1;
	shr.u64 	%rd64, %rd63, 1;
	shl.b64 	%rd65, %rd58, 52;
	add.s64 	%rd66, %rd65, %rd64;
	add.s64 	%rd67, %rd66, 4602678819172646912;
	or.b64  	%rd68, %rd67, %rd60;
	mov.b64 	%fd4, %rd68;
$L__BB1_9:
	st.param.f64 	[func_retval0], %fd4;
	st.param.b32 	[func_retval0+8], %r46;
	ret;

}


// ===== COMPILED SASS (sm_100) =====

	.target	sm_100

	.elftype	@"ET_EXEC"


//--------------------- .note.nv.tkinfo           --------------------------
	.section	.note.nv.tkinfo,"",@"SHT_NOTE"
	.sectionflags	@"SHF_NOTE_NV_TKINFO"
	.tkinfo
        /*0018*/ 	.word	0x00000002
        /*0030*/ 	.string	""
        /*0030*/ 	.string	"ptxas"
        /*0030*/ 	.string	"Cuda compilation tools, release 13.0, V13.0.88"
        /*0030*/ 	.string	"Build cuda_13.0.r13.0/compiler.36424714_0"
        /*0030*/ 	.string	"-arch sm_100 -m 64 "



//--------------------- .note.nv.cuinfo           --------------------------
	.section	.note.nv.cuinfo,"",@"SHT_NOTE"
	.sectionflags	@"SHF_NOTE_NV_CUINFO"
        /*0018*/ 	.short	0x0002
        /*001a*/ 	.short	0x0064
        /*001c*/ 	.short	0x0082
	.zero		2


//--------------------- .nv.info                  --------------------------
	.section	.nv.info,"",@"SHT_CUDA_INFO"
	.align	4


	//----- nvinfo : EIATTR_REGCOUNT
	.align		4
        /*0000*/ 	.byte	0x04, 0x2f
        /*0002*/ 	.short	(.L_31 - .L_30)
	.align		4
.L_30:
        /*0004*/ 	.word	index@(_Z12rho_q_kernelPKdS0_PN6thrust24THRUST_300001_SM_1000_NS7complexIdEEmm)
        /*0008*/ 	.word	0x00000028


	//----- nvinfo : EIATTR_FRAME_SIZE
	.align		4
.L_31:
        /*000c*/ 	.byte	0x04, 0x11
        /*000e*/ 	.short	(.L_33 - .L_32)
	.align		4
.L_32:
        /*0010*/ 	.word	index@($_Z12rho_q_kernelPKdS0_PN6thrust24THRUST_300001_SM_1000_NS7complexIdEEmm$__internal_trig_reduction_slowpathd)
        /*0014*/ 	.word	0x00000028


	//----- nvinfo : EIATTR_FRAME_SIZE
	.align		4
.L_33:
        /*0018*/ 	.byte	0x04, 0x11
        /*001a*/ 	.short	(.L_35 - .L_34)
	.align		4
.L_34:
        /*001c*/ 	.word	index@(_Z12rho_q_kernelPKdS0_PN6thrust24THRUST_300001_SM_1000_NS7complexIdEEmm)
        /*0020*/ 	.word	0x00000028


	//----- nvinfo : EIATTR_MIN_STACK_SIZE
	.align		4
.L_35:
        /*0024*/ 	.byte	0x04, 0x12
        /*0026*/ 	.short	(.L_37 - .L_36)
	.align		4
.L_36:
        /*0028*/ 	.word	index@(_Z12rho_q_kernelPKdS0_PN6thrust24THRUST_300001_SM_1000_NS7complexIdEEmm)
        /*002c*/ 	.word	0x00000028
.L_37:


//--------------------- .nv.compat                --------------------------
	.section	.nv.compat,"",@"SHT_CUDA_COMPAT_INFO"
	.align	4
        /*0000*/ 	.byte	0x02, 0x09, 0x00, 0x00, 0x02, 0x02, 0x01, 0x00, 0x02, 0x05, 0x05, 0x00, 0x03, 0x07, 0x01, 0x01
        /*0010*/ 	.byte	0x02, 0x03, 0x00, 0x00, 0x02, 0x06, 0x01, 0x00, 0x04, 0x0b, 0x08, 0x00, 0x01, 0x00, 0x00, 0x00
        /*0020*/ 	.byte	0x00, 0x00, 0x00, 0x00


//--------------------- .nv.info._Z12rho_q_kernelPKdS0_PN6thrust24THRUST_300001_SM_1000_NS7complexIdEEmm --------------------------
	.section	.nv.info._Z12rho_q_kernelPKdS0_PN6thrust24THRUST_300001_SM_1000_NS7complexIdEEmm,"",@"SHT_CUDA_INFO"
	.sectionflags	@""
	.align	4


	//----- nvinfo : EIATTR_CUDA_API_VERSION
	.align		4
        /*0000*/ 	.byte	0x04, 0x37
        /*0002*/ 	.short	(.L_39 - .L_38)
.L_38:
        /*0004*/ 	.word	0x00000082


	//----- nvinfo : EIATTR_KPARAM_INFO
	.align		4
.L_39:
        /*0008*/ 	.byte	0x04, 0x17
        /*000a*/ 	.short	(.L_41 - .L_40)
.L_40:
        /*000c*/ 	.word	0x00000000
        /*0010*/ 	.short	0x0004
        /*0012*/ 	.short	0x0020
        /*0014*/ 	.byte	0x00, 0xf0, 0x21, 0x00


	//----- nvinfo : EIATTR_KPARAM_INFO
	.align		4
.L_41:
        /*0018*/ 	.byte	0x04, 0x17
        /*001a*/ 	.short	(.L_43 - .L_42)
.L_42:
        /*001c*/ 	.word	0x00000000
        /*0020*/ 	.short	0x0003
        /*0022*/ 	.short	0x0018
        /*0024*/ 	.byte	0x00, 0xf0, 0x21, 0x00


	//----- nvinfo : EIATTR_KPARAM_INFO
	.align		4
.L_43:
        /*0028*/ 	.byte	0x04, 0x17
        /*002a*/ 	.short	(.L_45 - .L_44)
.L_44:
        /*002c*/ 	.word	0x00000000
        /*0030*/ 	.short	0x0002
        /*0032*/ 	.short	0x0010
        /*0034*/ 	.byte	0x00, 0xf5, 0x21, 0x00


	//----- nvinfo : EIATTR_KPARAM_INFO
	.align		4
.L_45:
        /*0038*/ 	.byte	0x04, 0x17
        /*003a*/ 	.short	(.L_47 - .L_46)
.L_46:
        /*003c*/ 	.word	0x00000000
        /*0040*/ 	.short	0x0001
        /*0042*/ 	.short	0x0008
        /*0044*/ 	.byte	0x00, 0xf5, 0x21, 0x00


	//----- nvinfo : EIATTR_KPARAM_INFO
	.align		4
.L_47:
        /*0048*/ 	.byte	0x04, 0x17
        /*004a*/ 	.short	(.L_49 - .L_48)
.L_48:
        /*004c*/ 	.word	0x00000000
        /*0050*/ 	.short	0x0000
        /*0052*/ 	.short	0x0000
        /*0054*/ 	.byte	0x00, 0xf5, 0x21, 0x00


	//----- nvinfo : EIATTR_SPARSE_MMA_MASK
	.align		4
.L_49:
        /*0058*/ 	.byte	0x03, 0x50
        /*005a*/ 	.short	0x0000


	//----- nvinfo : EIATTR_MAXREG_COUNT
	.align		4
        /*005c*/ 	.byte	0x03, 0x1b
        /*005e*/ 	.short	0x00ff


	//----- nvinfo : EIATTR_MERCURY_ISA_VERSION
	.align		4
        /*0060*/ 	.byte	0x03, 0x5f
        /*0062*/ 	.short	0x0101


	//----- nvinfo : EIATTR_VRC_CTA_INIT_COUNT
	.align		4
        /*0064*/ 	.byte	0x02, 0x4a
	.zero		1
	.zero		1


	//----- nvinfo : EIATTR_EXIT_INSTR_OFFSETS
	.align		4
        /*0068*/ 	.byte	0x04, 0x1c
        /*006a*/ 	.short	(.L_51 - .L_50)


	//   ....[0]....
.L_50:
        /*006c*/ 	.word	0x000000a0


	//   ....[1]....
        /*0070*/ 	.word	0x00000da0


	//----- nvinfo : EIATTR_CRS_STACK_SIZE
	.align		4
.L_51:
        /*0074*/ 	.byte	0x04, 0x1e
        /*0076*/ 	.short	(.L_53 - .L_52)
.L_52:
        /*0078*/ 	.word	0x00000000


	//----- nvinfo : EIATTR_CBANK_PARAM_SIZE
	.align		4
.L_53:
        /*007c*/ 	.byte	0x03, 0x19
        /*007e*/ 	.short	0x0028


	//----- nvinfo : EIATTR_PARAM_CBANK
	.align		4
        /*0080*/ 	.byte	0x04, 0x0a
        /*0082*/ 	.short	(.L_55 - .L_54)
	.align		4
.L_54:
        /*0084*/ 	.word	index@(.nv.constant0._Z12rho_q_kernelPKdS0_PN6thrust24THRUST_300001_SM_1000_NS7complexIdEEmm)
        /*0088*/ 	.short	0x0380
        /*008a*/ 	.short	0x0028


	//----- nvinfo : EIATTR_SW_WAR
	.align		4
.L_55:
        /*008c*/ 	.byte	0x04, 0x36
        /*008e*/ 	.short	(.L_57 - .L_56)
.L_56:
        /*0090*/ 	.word	0x00000008
.L_57:


//--------------------- .nv.callgraph             --------------------------
	.section	.nv.callgraph,"",@"SHT_CUDA_CALLGRAPH"
	.align	4
	.sectionentsize	8
	.align		4
        /*0000*/ 	.word	0x00000000
	.align		4
        /*0004*/ 	.word	0xffffffff
	.align		4
        /*0008*/ 	.word	0x00000000
	.align		4
        /*000c*/ 	.word	0xfffffffe
	.align		4
        /*0010*/ 	.word	0x00000000
	.align		4
        /*0014*/ 	.word	0xfffffffd
	.align		4
        /*0018*/ 	.word	0x00000000
	.align		4
        /*001c*/ 	.word	0xfffffffc


//--------------------- .nv.constant4             --------------------------
	.section	.nv.constant4,"a",@progbits
	.align	8
	.align		8
.nv.constant4:
        /*0000*/ 	.dword	_ZN34_INTERNAL_55c9aea6_4_k_cu_80328dad4cuda3std3__45__cpo5beginE
	.align		8
        /*0008*/ 	.dword	_ZN34_INTERNAL_55c9aea6_4_k_cu_80328dad4cuda3std3__45__cpo3endE
	.align		8
        /*0010*/ 	.dword	_ZN34_INTERNAL_55c9aea6_4_k_cu_80328dad4cuda3std3__45__cpo6cbeginE
	.align		8
        /*0018*/ 	.dword	_ZN34_INTERNAL_55c9aea6_4_k_cu_80328dad4cuda3std3__45__cpo4cendE
	.align		8
        /*0020*/ 	.dword	_ZN34_INTERNAL_55c9aea6_4_k_cu_80328dad4cuda3std3__45__cpo6rbeginE
	.align		8
        /*0028*/ 	.dword	_ZN34_INTERNAL_55c9aea6_4_k_cu_80328dad4cuda3std3__45__cpo4rendE
	.align		8
        /*0030*/ 	.dword	_ZN34_INTERNAL_55c9aea6_4_k_cu_80328dad4cuda3std3__45__cpo7crbeginE
	.align		8
        /*0038*/ 	.dword	_ZN34_INTERNAL_55c9aea6_4_k_cu_80328dad4cuda3std3__45__cpo5crendE
	.align		8
        /*0040*/ 	.dword	_ZN34_INTERNAL_55c9aea6_4_k_cu_80328dad4cuda3std3__436_GLOBAL__N__55c9aea6_4_k_cu_80328dad6ignoreE
	.align		8
        /*0048*/ 	.dword	_ZN34_INTERNAL_55c9aea6_4_k_cu_80328dad4cuda3std3__419piecewise_constructE
	.align		8
        /*0050*/ 	.dword	_ZN34_INTERNAL_55c9aea6_4_k_cu_80328dad4cuda3std3__48in_placeE
	.align		8
        /*0058*/ 	.dword	_ZN34_INTERNAL_55c9aea6_4_k_cu_80328dad4cuda3std3__420unreachable_sentinelE
	.align		8
        /*0060*/ 	.dword	_ZN34_INTERNAL_55c9aea6_4_k_cu_80328dad4cuda3std6ranges3__45__cpo4swapE
	.align		8
        /*0068*/ 	.dword	_ZN34_INTERNAL_55c9aea6_4_k_cu_80328dad4cuda3std6ranges3__45__cpo9iter_moveE
	.align		8
        /*0070*/ 	.dword	_ZN34_INTERNAL_55c9aea6_4_k_cu_80328dad4cuda3std6ranges3__45__cpo5beginE
	.align		8
        /*0078*/ 	.dword	_ZN34_INTERNAL_55c9aea6_4_k_cu_80328dad4cuda3std6ranges3__45__cpo3endE
	.align		8
        /*0080*/ 	.dword	_ZN34_INTERNAL_55c9aea6_4_k_cu_80328dad4cuda3std6ranges3__45__cpo6cbeginE
	.align		8
        /*0088*/ 	.dword	_ZN34_INTERNAL_55c9aea6_4_k_cu_80328dad4cuda3std6ranges3__45__cpo4cendE
	.align		8
        /*0090*/ 	.dword	_ZN34_INTERNAL_55c9aea6_4_k_cu_80328dad4cuda3std6ranges3__45__cpo7advanceE
	.align		8
        /*0098*/ 	.dword	_ZN34_INTERNAL_55c9aea6_4_k_cu_80328dad4cuda3std6ranges3__45__cpo9iter_swapE
	.align		8
        /*00a0*/ 	.dword	_ZN34_INTERNAL_55c9aea6_4_k_cu_80328dad4cuda3std6ranges3__45__cpo4nextE
	.align		8
        /*00a8*/ 	.dword	_ZN34_INTERNAL_55c9aea6_4_k_cu_80328dad4cuda3std6ranges3__45__cpo4prevE
	.align		8
        /*00b0*/ 	.dword	_ZN34_INTERNAL_55c9aea6_4_k_cu_80328dad4cuda3std6ranges3__45__cpo4dataE
	.align		8
        /*00b8*/ 	.dword	_ZN34_INTERNAL_55c9aea6_4_k_cu_80328dad4cuda3std6ranges3__45__cpo5cdataE
	.align		8
        /*00c0*/ 	.dword	_ZN34_INTERNAL_55c9aea6_4_k_cu_80328dad4cuda3std6ranges3__45__cpo4sizeE
	.align		8
        /*00c8*/ 	.dword	_ZN34_INTERNAL_55c9aea6_4_k_cu_80328dad4cuda3std6ranges3__45__cpo5ssizeE
	.align		8
        /*00d0*/ 	.dword	_ZN34_INTERNAL_55c9aea6_4_k_cu_80328dad4cuda3std6ranges3__45__cpo8distanceE
	.align		8
        /*00d8*/ 	.dword	_ZN34_INTERNAL_55c9aea6_4_k_cu_80328dad6thrust24THRUST_300001_SM_1000_NS6system6detail10sequential3seqE
	.align		8
        /*00e0*/ 	.dword	__cudart_i2opi_d
	.align		8
        /*00e8*/ 	.dword	__cudart_sin_cos_coeffs


//--------------------- .text._Z12rho_q_kernelPKdS0_PN6thrust24THRUST_300001_SM_1000_NS7complexIdEEmm --------------------------
	.section	.text._Z12rho_q_kernelPKdS0_PN6thrust24THRUST_300001_SM_1000_NS7complexIdEEmm,"ax",@progbits
	.align	128
        .global         _Z12rho_q_kernelPKdS0_PN6thrust24THRUST_300001_SM_1000_NS7complexIdEEmm
        .type           _Z12rho_q_kernelPKdS0_PN6thrust24THRUST_300001_SM_1000_NS7complexIdEEmm,@function
        .size           _Z12rho_q_kernelPKdS0_PN6thrust24THRUST_300001_SM_1000_NS7complexIdEEmm,(.L_x_18 - _Z12rho_q_kernelPKdS0_PN6thrust24THRUST_300001_SM_1000_NS7complexIdEEmm)
        .other          _Z12rho_q_kernelPKdS0_PN6thrust24THRUST_300001_SM_1000_NS7complexIdEEmm,@"STO_CUDA_ENTRY STV_DEFAULT"
_Z12rho_q_kernelPKdS0_PN6thrust24THRUST_300001_SM_1000_NS7complexIdEEmm:
.text._Z12rho_q_kernelPKdS0_PN6thrust24THRUST_300001_SM_1000_NS7complexIdEEmm:
[----:B------:R-:W0:Y:S01]  /*0000*/  LDC R1, c[0x0][0x37c] ;  /* 0x0000df00ff017b82 */ /* 0x000e220000000800 */
[----:B------:R-:W1:Y:S07]  /*0010*/  S2R R0, SR_TID.X ;  /* 0x0000000000007919 */ /* 0x000e6e0000002100 */
[----:B------:R-:W1:Y:S01]  /*0020*/  S2UR UR4, SR_CTAID.X ;  /* 0x00000000000479c3 */ /* 0x000e620000002500 */
[----:B------:R-:W2:Y:S01]  /*0030*/  LDCU.64 UR6, c[0x0][0x3a0] ;  /* 0x00007400ff0677ac */ /* 0x000ea20008000a00 */
[----:B0-----:R-:W-:Y:S01]  /*0040*/  VIADD R1, R1, 0xffffffd8 ;  /* 0xffffffd801017836 */ /* 0x001fe20000000000 */
[----:B------:R-:W0:Y:S05]  /*0050*/  LDCU.64 UR8, c[0x0][0x398] ;  /* 0x00007300ff0877ac */ /* 0x000e2a0008000a00 */
[----:B------:R-:W1:Y:S02]  /*0060*/  LDC R3, c[0x0][0x360] ;  /* 0x0000d800ff037b82 */ /* 0x000e640000000800 */
[----:B-1----:R-:W-:-:S05]  /*0070*/  IMAD R3, R3, UR4, R0 ;  /* 0x0000000403037c24 */ /* 0x002fca000f8e0200 */
[----:B--2---:R-:W-:-:S04]  /*0080*/  ISETP.GE.U32.AND P0, PT, R3, UR6, PT ;  /* 0x0000000603007c0c */ /* 0x004fc8000bf06070 */
[----:B------:R-:W-:-:S13]  /*0090*/  ISETP.GE.U32.AND.EX P0, PT, RZ, UR7, PT, P0 ;  /* 0x00000007ff007c0c */ /* 0x000fda000bf06100 */
[----:B0-----:R-:W-:Y:S05]  /*00a0*/  @P0 EXIT ;  /* 0x000000000000094d */ /* 0x001fea0003800000 */
[----:B------:R-:W0:Y:S01]  /*00b0*/  LDCU.64 UR4, c[0x0][0x398] ;  /* 0x00007300ff0477ac */ /* 0x000e220008000a00 */
[----:B------:R-:W-:Y:S02]  /*00c0*/  CS2R R12, SRZ ;  /* 0x00000000000c7805 */ /* 0x000fe4000001ff00 */
[----:B------:R-:W-:Y:S01]  /*00d0*/  CS2R R14, SRZ ;  /* 0x00000000000e7805 */ /* 0x000fe2000001ff00 */
[----:B------:R-:W1:Y:S01]  /*00e0*/  LDCU.64 UR6, c[0x0][0x358] ;  /* 0x00006b00ff0677ac */ /* 0x000e620008000a00 */
[----:B0-----:R-:W-:-:S04]  /*00f0*/  UISETP.NE.U32.AND UP0, UPT, UR4, URZ, UPT ;  /* 0x000000ff0400728c */ /* 0x001fc8000bf05070 */
[----:B------:R-:W-:-:S09]  /*0100*/  UISETP.NE.AND.EX UP0, UPT, UR5, URZ, UPT, UP0 ;  /* 0x000000ff0500728c */ /* 0x000fd2000bf05300 */
[----:B-1----:R-:W-:Y:S05]  /*0110*/  BRA.U !UP0, `(.L_x_0) ;  /* 0x0000000d08047547 */ /* 0x002fea000b800000 */
[----:B------:R-:W0:Y:S01]  /*0120*/  LDC.64 R6, c[0x0][0x388] ;  /* 0x0000e200ff067b82 */ /* 0x000e220000000a00 */
[----:B------:R-:W-:Y:S01]  /*0130*/  IMAD.MOV.U32 R8, RZ, RZ, 0x0 ;  /* 0x00000000ff087424 */ /* 0x000fe200078e00ff */
[----:B------:R-:W-:Y:S01]  /*0140*/  UMOV UR4, URZ ;  /* 0x000000ff00047c82 */ /* 0x000fe20008000000 */
[----:B------:R-:W-:-:S06]  /*0150*/  IMAD.MOV.U32 R9, RZ, RZ, 0x43380000 ;  /* 0x43380000ff097424 */ /* 0x000fcc00078e00ff */
[----:B------:R-:W-:Y:S01]  /*0160*/  DADD R8, -R8, 6.75539944105574400000e+15 ;  /* 0x4338000008087429 */ /* 0x000fe20000000100 */
[----:B------:R-:W-:Y:S01]  /*0170*/  UMOV UR5, 0x3fe62e42 ;  /* 0x3fe62e4200057882 */ /* 0x000fe20000000000 */
[----:B0-----:R-:W-:-:S04]  /*0180*/  IMAD.WIDE.U32 R6, R3, 0x18, R6 ;  /* 0x0000001803067825 */ /* 0x001fc800078e0006 */
[----:B------:R-:W-:Y:S01]  /*0190*/  VIADD R7, R7, UR4 ;  /* 0x0000000407077c36 */ /* 0x000fe20008000000 */
[----:B------:R-:W-:Y:S02]  /*01a0*/  UMOV UR4, 0xfefa39ef ;  /* 0xfefa39ef00047882 */ /* 0x000fe40000000000 */
[C---:B------:R-:W-:Y:S01]  /*01b0*/  DFMA R12, R8.reuse, -UR4, RZ ;  /* 0x80000004080c7c2b */ /* 0x040fe200080000ff */
[----:B------:R-:W-:Y:S01]  /*01c0*/  UMOV UR4, 0x3b39803f ;  /* 0x3b39803f00047882 */ /* 0x000fe20000000000 */
[----:B------:R-:W-:Y:S01]  /*01d0*/  UMOV UR5, 0x3c7abc9e ;  /* 0x3c7abc9e00057882 */ /* 0x000fe20000000000 */
[----:B------:R-:W-:Y:S01]  /*01e0*/  UMOV UR10, 0x55555511 ;  /* 0x55555511000a7882 */ /* 0x000fe20000000000 */
[----:B------:R-:W-:Y:S01]  /*01f0*/  UMOV UR11, 0x3fc55555 ;  /* 0x3fc55555000b7882 */ /* 0x000fe20000000000 */
[----:B------:R-:W5:Y:S03]  /*0200*/  LDG.E.64 R10, desc[UR6][R6.64] ;  /* 0x00000006060a7981 */ /* 0x000f66000c1e1b00 */
[----:B------:R-:W-:Y:S01]  /*0210*/  DFMA R12, R8, -UR4, R12 ;  /* 0x80000004080c7c2b */ /* 0x000fe2000800000c */
[----:B------:R-:W5:Y:S01]  /*0220*/  LDG.E.64 R2, desc[UR6][R6.64+0x8] ;  /* 0x0000080606027981 */ /* 0x000f62000c1e1b00 */
[----:B------:R-:W-:-:S02]  /*0230*/  IMAD.MOV.U32 R8, RZ, RZ, -0x35dec16 ;  /* 0xfca213eaff087424 */ /* 0x000fc400078e00ff */
[----:B------:R-:W-:Y:S01]  /*0240*/  IMAD.MOV.U32 R9, RZ, RZ, 0x3e928af3 ;  /* 0x3e928af3ff097424 */ /* 0x000fe200078e00ff */
[----:B------:R-:W-:Y:S01]  /*0250*/  UMOV UR4, 0x69ce2bdf ;  /* 0x69ce2bdf00047882 */ /* 0x000fe20000000000 */
[----:B------:R-:W-:Y:S01]  /*0260*/  UMOV UR5, 0x3e5ade15 ;  /* 0x3e5ade1500057882 */ /* 0x000fe20000000000 */
[----:B------:R0:W5:Y:S01]  /*0270*/  LDG.E.64 R4, desc[UR6][R6.64+0x10] ;  /* 0x0000100606047981 */ /* 0x000162000c1e1b00 */
[----:B------:R-:W-:Y:S02]  /*0280*/  CS2R R14, SRZ ;  /* 0x00000000000e7805 */ /* 0x000fe4000001ff00 */
[----:B------:R-:W-:Y:S01]  /*0290*/  DFMA R8, R12, UR4, R8 ;  /* 0x000000040c087c2b */ /* 0x000fe20008000008 */
[----:B------:R-:W-:Y:S01]  /*02a0*/  UMOV UR4, 0x62401315 ;  /* 0x6240131500047882 */ /* 0x000fe20000000000 */
[----:B------:R-:W-:-:S06]  /*02b0*/  UMOV UR5, 0x3ec71dee ;  /* 0x3ec71dee00057882 */ /* 0x000fcc0000000000 */
[----:B------:R-:W-:Y:S01]  /*02c0*/  DFMA R8, R12, R8, UR4 ;  /* 0x000000040c087e2b */ /* 0x000fe20008000008 */
        /* <DEDUP_REMOVED lines=14> */
[C---:B------:R-:W-:Y:S01]  /*03b0*/  DFMA R8, R12.reuse, R8, UR4 ;  /* 0x000000040c087e2b */ /* 0x040fe20008000008 */
[----:B------:R-:W1:Y:S07]  /*03c0*/  LDCU.64 UR4, c[0x0][0x380] ;  /* 0x00007000ff0477ac */ /* 0x000e6e0008000a00 */
[----:B------:R-:W-:Y:S01]  /*03d0*/  DFMA R8, R12, R8, UR10 ;  /* 0x0000000a0c087e2b */ /* 0x000fe20008000008 */
[----:B------:R-:W-:Y:S01]  /*03e0*/  UMOV UR10, 0xb ;  /* 0x0000000b000a7882 */ /* 0x000fe20000000000 */
[----:B------:R-:W-:-:S06]  /*03f0*/  UMOV UR11, 0x3fe00000 ;  /* 0x3fe00000000b7882 */ /* 0x000fcc0000000000 */
[----:B------:R-:W-:Y:S01]  /*0400*/  DFMA R8, R12, R8, UR10 ;  /* 0x0000000a0c087e2b */ /* 0x000fe20008000008 */
[----:B------:R-:W2:Y:S01]  /*0410*/  LDCU.64 UR10, c[0x4][0xe8] ;  /* 0x01001d00ff0a77ac */ /* 0x000ea20008000a00 */
[----:B-1----:R-:W-:-:S06]  /*0420*/  UIADD3 UR4, UP0, UPT, UR4, 0x10, URZ ;  /* 0x0000001004047890 */ /* 0x002fcc000ff1e0ff */
[----:B0-----:R-:W-:Y:S01]  /*0430*/  DFMA R6, R12, R8, 1 ;  /* 0x3ff000000c06742b */ /* 0x001fe20000000008 */
[----:B------:R-:W-:Y:S01]  /*0440*/  UIADD3.X UR5, UPT, UPT, URZ, UR5, URZ, UP0, !UPT ;  /* 0x00000005ff057290 */ /* 0x000fe200087fe4ff */
[----:B------:R-:W-:-:S05]  /*0450*/  IMAD.U32 R8, RZ, RZ, UR4 ;  /* 0x00000004ff087e24 */ /* 0x000fca000f8e00ff */
[----:B------:R-:W-:Y:S01]  /*0460*/  IMAD.U32 R9, RZ, RZ, UR5 ;  /* 0x00000005ff097e24 */ /* 0x000fe2000f8e00ff */
[----:B------:R-:W-:Y:S01]  /*0470*/  DFMA R6, R12, R6, 1 ;  /* 0x3ff000000c06742b */ /* 0x000fe20000000006 */
[----:B------:R-:W-:-:S10]  /*0480*/  CS2R R12, SRZ ;  /* 0x00000000000c7805 */ /* 0x000fd4000001ff00 */
.L_x_9:
[----:B------:R-:W3:Y:S04]  /*0490*/  LDG.E.64 R18, desc[UR6][R8.64+-0x8] ;  /* 0xfffff80608127981 */ /* 0x000ee8000c1e1b00 */
[----:B------:R-:W4:Y:S04]  /*04a0*/  LDG.E.64 R16, desc[UR6][R8.64+-0x10] ;  /* 0xfffff00608107981 */ /* 0x000f28000c1e1b00 */
[----:B------:R-:W2:Y:S01]  /*04b0*/  LDG.E.64 R28, desc[UR6][R8.64] ;  /* 0x00000006081c7981 */ /* 0x000ea2000c1e1b00 */
[----:B------:R-:W-:Y:S01]  /*04c0*/  UIADD3 UR8, UP1, UPT, UR8, -0x1, URZ ;  /* 0xffffffff08087890 */ /* 0x000fe2000ff3e0ff */
[----:B------:R-:W-:Y:S01]  /*04d0*/  BSSY.RECONVERGENT B0, `(.L_x_1) ;  /* 0x0000080000007945 */ /* 0x000fe20003800200 */
[----:B------:R-:W-:-:S02]  /*04e0*/  IMAD.MOV.U32 R30, RZ, RZ, R6 ;  /* 0x000000ffff1e7224 */ /* 0x000fc400078e0006 */
[----:B------:R-:W-:Y:S01]  /*04f0*/  UISETP.NE.U32.AND UP0, UPT, UR8, URZ, UPT ;  /* 0x000000ff0800728c */ /* 0x000fe2000bf05070 */
[----:B------:R-:W-:Y:S01]  /*0500*/  IMAD.MOV.U32 R31, RZ, RZ, R7 ;  /* 0x000000ffff1f7224 */ /* 0x000fe200078e0007 */
[----:B------:R-:W-:-:S04]  /*0510*/  UIADD3.X UR9, UPT, UPT, UR9, -0x1, URZ, UP1, !UPT ;  /* 0xffffffff09097890 */ /* 0x000fc80008ffe4ff */
[----:B------:R-:W-:Y:S01]  /*0520*/  UISETP.NE.AND.EX UP0, UPT, UR9, URZ, UPT, UP0 ;  /* 0x000000ff0900728c */ /* 0x000fe2000bf05300 */
[----:B---3-5:R-:W-:-:S08]  /*0530*/  DMUL R18, R2, R18 ;  /* 0x0000001202127228 */ /* 0x028fd00000000000 */
[----:B----4-:R-:W-:-:S08]  /*0540*/  DFMA R16, R10, R16, R18 ;  /* 0x000000100a10722b */ /* 0x010fd00000000012 */
[----:B--2---:R-:W-:-:S10]  /*0550*/  DFMA R28, R4, R28, R16 ;  /* 0x0000001c041c722b */ /* 0x004fd40000000010 */
[----:B------:R-:W-:-:S13]  /*0560*/  LOP3.LUT P0, RZ, R28, 0x7fffffff, R29, 0xf8, !PT ;  /* 0x7fffffff1cff7812 */ /* 0x000fda000780f81d */
[----:B------:R-:W-:Y:S05]  /*0570*/  @!P0 BRA `(.L_x_2) ;  /* 0x0000000400d48947 */ /* 0x000fea0003800000 */
[----:B------:R-:W-:Y:S01]  /*0580*/  DSETP.NEU.AND P0, PT, |R28|, +INF , PT ;  /* 0x7ff000001c00742a */ /* 0x000fe20003f0d200 */
[----:B------:R-:W-:-:S13]  /*0590*/  BSSY.RECONVERGENT B1, `(.L_x_3) ;  /* 0x000001e000017945 */ /* 0x000fda0003800200 */
[----:B------:R-:W-:Y:S01]  /*05a0*/  @!P0 DMUL R30, RZ, R28 ;  /* 0x0000001cff1e8228 */ /* 0x000fe20000000000 */
[----:B------:R-:W-:Y:S01]  /*05b0*/  @!P0 IMAD.MOV.U32 R0, RZ, RZ, 0x1 ;  /* 0x00000001ff008424 */ /* 0x000fe200078e00ff */
[----:B------:R-:W-:Y:S09]  /*05c0*/  @!P0 BRA `(.L_x_4) ;  /* 0x0000000000688947 */ /* 0x000ff20003800000 */
[----:B------:R-:W-:Y:S01]  /*05d0*/  UMOV UR4, 0x6dc9c883 ;  /* 0x6dc9c88300047882 */ /* 0x000fe20000000000 */
[----:B------:R-:W-:Y:S01]  /*05e0*/  UMOV UR5, 0x3fe45f30 ;  /* 0x3fe45f3000057882 */ /* 0x000fe20000000000 */
[C---:B------:R-:W-:Y:S01]  /*05f0*/  DSETP.GE.AND P0, PT, |R28|.reuse, 2.14748364800000000000e+09, PT ;  /* 0x41e000001c00742a */ /* 0x040fe20003f06200 */
[----:B------:R-:W-:Y:S01]  /*0600*/  BSSY.RECONVERGENT B2, `(.L_x_5) ;  /* 0x0000015000027945 */ /* 0x000fe20003800200 */
[----:B------:R-:W-:Y:S01]  /*0610*/  DMUL R16, R28, UR4 ;  /* 0x000000041c107c28 */ /* 0x000fe20008000000 */
[----:B------:R-:W-:Y:S01]  /*0620*/  UMOV UR4, 0x54442d18 ;  /* 0x54442d1800047882 */ /* 0x000fe20000000000 */
[----:B------:R-:W-:-:S04]  /*0630*/  UMOV UR5, 0x3ff921fb ;  /* 0x3ff921fb00057882 */ /* 0x000fc80000000000 */
[----:B------:R-:W0:Y:S08]  /*0640*/  F2I.F64 R0, R16 ;  /* 0x0000001000007311 */ /* 0x000e300000301100 */
[----:B0-----:R-:W0:Y:S02]  /*0650*/  I2F.F64 R30, R0 ;  /* 0x00000000001e7312 */ /* 0x001e240000201c00 */
[----:B0-----:R-:W-:Y:S01]  /*0660*/  DFMA R18, R30, -UR4, R28 ;  /* 0x800000041e127c2b */ /* 0x001fe2000800001c */
[----:B------:R-:W-:Y:S01]  /*0670*/  UMOV UR4, 0x33145c00 ;  /* 0x33145c0000047882 */ /* 0x000fe20000000000 */
[----:B------:R-:W-:-:S06]  /*0680*/  UMOV UR5, 0x3c91a626 ;  /* 0x3c91a62600057882 */ /* 0x000fcc0000000000 */
[----:B------:R-:W-:Y:S01]  /*0690*/  DFMA R18, R30, -UR4, R18 ;  /* 0x800000041e127c2b */ /* 0x000fe20008000012 */
[----:B------:R-:W-:Y:S01]  /*06a0*/  UMOV UR4, 0x252049c0 ;  /* 0x252049c000047882 */ /* 0x000fe20000000000 */
[----:B------:R-:W-:-:S06]  /*06b0*/  UMOV UR5, 0x397b839a ;  /* 0x397b839a00057882 */ /* 0x000fcc0000000000 */
[----:B------:R-:W-:Y:S01]  /*06c0*/  DFMA R30, R30, -UR4, R18 ;  /* 0x800000041e1e7c2b */ /* 0x000fe20008000012 */
[----:B------:R-:W-:Y:S10]  /*06d0*/  @!P0 BRA `(.L_x_6) ;  /* 0x00000000001c8947 */ /* 0x000ff40003800000 */
[----:B------:R-:W-:Y:S01]  /*06e0*/  IMAD.MOV.U32 R0, RZ, RZ, R28 ;  /* 0x000000ffff007224 */ /* 0x000fe200078e001c */
[----:B------:R-:W-:Y:S01]  /*06f0*/  MOV R32, 0x720 ;  /* 0x0000072000207802 */ /* 0x000fe20000000f00 */
[----:B------:R-:W-:-:S07]  /*0700*/  IMAD.MOV.U32 R26, RZ, RZ, R29 ;  /* 0x000000ffff1a7224 */ /* 0x000fce00078e001d */
[----:B------:R-:W-:Y:S05]  /*0710*/  CALL.REL.NOINC `($_Z12rho_q_kernelPKdS0_PN6thrust24THRUST_300001_SM_1000_NS7complexIdEEmm$__internal_trig_reduction_slowpathd) ;  /* 0x0000000400a47944 */ /* 0x000fea0003c00000 */
[----:B------:R-:W-:Y:S02]  /*0720*/  IMAD.MOV.U32 R0, RZ, RZ, R18 ;  /* 0x000000ffff007224 */ /* 0x000fe400078e0012 */
[----:B------:R-:W-:Y:S02]  /*0730*/  IMAD.MOV.U32 R30, RZ, RZ, R16 ;  /* 0x000000ffff1e7224 */ /* 0x000fe400078e0010 */
[----:B------:R-:W-:-:S07]  /*0740*/  IMAD.MOV.U32 R31, RZ, RZ, R17 ;  /* 0x000000ffff1f7224 */ /* 0x000fce00078e0011 */
.L_x_6:
[----:B------:R-:W-:Y:S05]  /*0750*/  BSYNC.RECONVERGENT B2 ;  /* 0x0000000000027941 */ /* 0x000fea0003800200 */
.L_x_5:
[----:B------:R-:W-:-:S07]  /*0760*/  VIADD R0, R0, 0x1 ;  /* 0x0000000100007836 */ /* 0x000fce0000000000 */
.L_x_4:
[----:B------:R-:W-:Y:S05]  /*0770*/  BSYNC.RECONVERGENT B1 ;  /* 0x0000000000017941 */ /* 0x000fea0003800200 */
.L_x_3:
[----:B------:R-:W-:-:S05]  /*0780*/  IMAD.SHL.U32 R16, R0, 0x40, RZ ;  /* 0x0000004000107824 */ /* 0x000fca00078e00ff */
[----:B------:R-:W-:-:S04]  /*0790*/  LOP3.LUT R16, R16, 0x40, RZ, 0xc0, !PT ;  /* 0x0000004010107812 */ /* 0x000fc800078ec0ff */
[----:B------:R-:W-:-:S05]  /*07a0*/  IADD3 R36, P0, PT, R16, UR10, RZ ;  /* 0x0000000a10247c10 */ /* 0x000fca000ff1e0ff */
[----:B------:R-:W-:-:S05]  /*07b0*/  IMAD.X R37, RZ, RZ, UR11, P0 ;  /* 0x0000000bff257e24 */ /* 0x000fca00080e06ff */
[----:B------:R-:W2:Y:S04]  /*07c0*/  LDG.E.128.CONSTANT R16, desc[UR6][R36.64] ;  /* 0x0000000624107981 */ /* 0x000ea8000c1e9d00 */
[----:B------:R-:W3:Y:S04]  /*07d0*/  LDG.E.128.CONSTANT R20, desc[UR6][R36.64+0x10] ;  /* 0x0000100624147981 */ /* 0x000ee8000c1e9d00 */
[----:B------:R-:W4:Y:S01]  /*07e0*/  LDG.E.128.CONSTANT R24, desc[UR6][R36.64+0x20] ;  /* 0x0000200624187981 */ /* 0x000f22000c1e9d00 */
[----:B------:R-:W-:Y:S01]  /*07f0*/  LOP3.LUT R32, R0, 0x1, RZ, 0xc0, !PT ;  /* 0x0000000100207812 */ /* 0x000fe200078ec0ff */
[----:B------:R-:W-:Y:S01]  /*0800*/  IMAD.MOV.U32 R34, RZ, RZ, 0x20fd8164 ;  /* 0x20fd8164ff227424 */ /* 0x000fe200078e00ff */
[----:B------:R-:W-:Y:S01]  /*0810*/  DSETP.NEU.AND P1, PT, |R28|, +INF , PT ;  /* 0x7ff000001c00742a */ /* 0x000fe20003f2d200 */
[----:B------:R-:W-:Y:S01]  /*0820*/  BSSY.RECONVERGENT B1, `(.L_x_7) ;  /* 0x000002e000017945 */ /* 0x000fe20003800200 */
[----:B------:R-:W-:Y:S01]  /*0830*/  ISETP.NE.U32.AND P0, PT, R32, 0x1, PT ;  /* 0x000000012000780c */ /* 0x000fe20003f05070 */
[----:B------:R-:W-:-:S03]  /*0840*/  IMAD.MOV.U32 R32, RZ, RZ, 0x3da8ff83 ;  /* 0x3da8ff83ff207424 */ /* 0x000fc600078e00ff */
[----:B------:R-:W-:Y:S02]  /*0850*/  FSEL R34, R34, -8.06006814911005101289e+34, !P0 ;  /* 0xf9785eba22227808 */ /* 0x000fe40004000000 */
[----:B------:R-:W-:Y:S01]  /*0860*/  FSEL R35, -R32, 0.11223486810922622681, !P0 ;  /* 0x3de5db6520237808 */ /* 0x000fe20004000100 */
[----:B------:R-:W-:-:S08]  /*0870*/  DMUL R32, R30, R30 ;  /* 0x0000001e1e207228 */ /* 0x000fd00000000000 */
[----:B--2---:R-:W-:-:S08]  /*0880*/  DFMA R16, R32, R34, R16 ;  /* 0x000000222010722b */ /* 0x004fd00000000010 */
[----:B------:R-:W-:-:S08]  /*0890*/  DFMA R16, R32, R16, R18 ;  /* 0x000000102010722b */ /* 0x000fd00000000012 */
[----:B---3--:R-:W-:-:S08]  /*08a0*/  DFMA R16, R32, R16, R20 ;  /* 0x000000102010722b */ /* 0x008fd00000000014 */
[----:B------:R-:W-:-:S08]  /*08b0*/  DFMA R16, R32, R16, R22 ;  /* 0x000000102010722b */ /* 0x000fd00000000016 */
[----:B----4-:R-:W-:-:S08]  /*08c0*/  DFMA R16, R32, R16, R24 ;  /* 0x000000102010722b */ /* 0x010fd00000000018 */
[----:B------:R-:W-:-:S08]  /*08d0*/  DFMA R16, R32, R16, R26 ;  /* 0x000000102010722b */ /* 0x000fd0000000001a */
[----:B------:R-:W-:Y:S02]  /*08e0*/  DFMA R30, R16, R30, R30 ;  /* 0x0000001e101e722b */ /* 0x000fe4000000001e */
[----:B------:R-:W-:Y:S02]  /*08f0*/  DFMA R16, R32, R16, 1 ;  /* 0x3ff000002010742b */ /* 0x000fe40000000010 */
[----:B------:R-:W-:-:S08]  /*0900*/  @!P1 DMUL R32, RZ, R28 ;  /* 0x0000001cff209228 */ /* 0x000fd00000000000 */
[----:B------:R-:W-:Y:S02]  /*0910*/  FSEL R18, R16, R30, !P0 ;  /* 0x0000001e10127208 */ /* 0x000fe40004000000 */
[----:B------:R-:W-:Y:S02]  /*0920*/  FSEL R19, R17, R31, !P0 ;  /* 0x0000001f11137208 */ /* 0x000fe40004000000 */
[----:B------:R-:W-:Y:S01]  /*0930*/  LOP3.LUT P0, RZ, R0, 0x2, RZ, 0xc0, !PT ;  /* 0x0000000200ff7812 */ /* 0x000fe2000780c0ff */
[----:B------:R-:W-:-:S03]  /*0940*/  @!P1 IMAD.MOV.U32 R0, RZ, RZ, RZ ;  /* 0x000000ffff009224 */ /* 0x000fc600078e00ff */
[----:B------:R-:W-:-:S10]  /*0950*/  DADD R16, RZ, -R18 ;  /* 0x00000000ff107229 */ /* 0x000fd40000000812 */
[----:B------:R-:W-:Y:S02]  /*0960*/  FSEL R30, R18, R16, !P0 ;  /* 0x00000010121e7208 */ /* 0x000fe40004000000 */
[----:B------:R-:W-:Y:S01]  /*0970*/  FSEL R31, R19, R17, !P0 ;  /* 0x00000011131f7208 */ /* 0x000fe20004000000 */
[----:B------:R-:W-:Y:S06]  /*0980*/  @!P1 BRA `(.L_x_8) ;  /* 0x00000000005c9947 */ /* 0x000fec0003800000 */
[----:B------:R-:W-:Y:S01]  /*0990*/  UMOV UR4, 0x6dc9c883 ;  /* 0x6dc9c88300047882 */ /* 0x000fe20000000000 */
[----:B------:R-:W-:Y:S01]  /*09a0*/  UMOV UR5, 0x3fe45f30 ;  /* 0x3fe45f3000057882 */ /* 0x000fe20000000000 */
[C---:B------:R-:W-:Y:S02]  /*09b0*/  DSETP.GE.AND P0, PT, |R28|.reuse, 2.14748364800000000000e+09, PT ;  /* 0x41e000001c00742a */ /* 0x040fe40003f06200 */
        /* <DEDUP_REMOVED lines=20> */
.L_x_8:
[----:B------:R-:W-:Y:S05]  /*0b00*/  BSYNC.RECONVERGENT B1 ;  /* 0x0000000000017941 */ /* 0x000fea0003800200 */
.L_x_7:
        /* <DEDUP_REMOVED lines=8> */
[----:B------:R-:W-:-:S03]  /*0b90*/  IMAD.MOV.U32 R34, RZ, RZ, 0x20fd8164 ;  /* 0x20fd8164ff227424 */ /* 0x000fc600078e00ff */
        /* <DEDUP_REMOVED lines=12> */
[----:B------:R-:W-:-:S10]  /*0c60*/  DFMA R16, R28, R16, 1 ;  /* 0x3ff000001c10742b */ /* 0x000fd40000000010 */
[----:B------:R-:W-:Y:S02]  /*0c70*/  FSEL R18, R16, R32, !P0 ;  /* 0x0000002010127208 */ /* 0x000fe40004000000 */
[----:B------:R-:W-:Y:S02]  /*0c80*/  FSEL R19, R17, R33, !P0 ;  /* 0x0000002111137208 */ /* 0x000fe40004000000 */
[----:B------:R-:W-:-:S04]  /*0c90*/  LOP3.LUT P0, RZ, R0, 0x2, RZ, 0xc0, !PT ;  /* 0x0000000200ff7812 */ /* 0x000fc8000780c0ff */
[----:B------:R-:W-:-:S10]  /*0ca0*/  DADD R16, RZ, -R18 ;  /* 0x00000000ff107229 */ /* 0x000fd40000000812 */
[----:B------:R-:W-:Y:S02]  /*0cb0*/  FSEL R28, R18, R16, !P0 ;  /* 0x00000010121c7208 */ /* 0x000fe40004000000 */
[----:B------:R-:W-:-:S07]  /*0cc0*/  FSEL R29, R19, R17, !P0 ;  /* 0x00000011131d7208 */ /* 0x000fce0004000000 */
.L_x_2:
[----:B------:R-:W-:Y:S05]  /*0cd0*/  BSYNC.RECONVERGENT B0 ;  /* 0x0000000000007941 */ /* 0x000fea0003800200 */
.L_x_1:
[----:B------:R-:W-:Y:S01]  /*0ce0*/  IADD3 R8, P0, PT, R8, 0x18, RZ ;  /* 0x0000001808087810 */ /* 0x000fe20007f1e0ff */
[----:B------:R-:W-:Y:S02]  /*0cf0*/  DADD R12, R30, R12 ;  /* 0x000000001e0c7229 */ /* 0x000fe4000000000c */
[----:B------:R-:W-:Y:S02]  /*0d00*/  DADD R14, R28, R14 ;  /* 0x000000001c0e7229 */ /* 0x000fe4000000000e */
[----:B------:R-:W-:Y:S01]  /*0d10*/  IMAD.X R9, RZ, RZ, R9, P0 ;  /* 0x000000ffff097224 */ /* 0x000fe200000e0609 */
[----:B------:R-:W-:Y:S08]  /*0d20*/  BRA.U UP0, `(.L_x_9) ;  /* 0xfffffff500d87547 */ /* 0x000ff0000b83ffff */
.L_x_0:
[----:B------:R-:W0:Y:S01]  /*0d30*/  S2R R0, SR_TID.X ;  /* 0x0000000000007919 */ /* 0x000e220000002100 */
[----:B------:R-:W0:Y:S08]  /*0d40*/  S2UR UR4, SR_CTAID.X ;  /* 0x00000000000479c3 */ /* 0x000e300000002500 */
[----:B------:R-:W0:Y:S08]  /*0d50*/  LDC R5, c[0x0][0x360] ;  /* 0x0000d800ff057b82 */ /* 0x000e300000000800 */
[----:B------:R-:W1:Y:S01]  /*0d60*/  LDC.64 R2, c[0x0][0x390] ;  /* 0x0000e400ff027b82 */ /* 0x000e620000000a00 */
[----:B0-----:R-:W-:-:S04]  /*0d70*/  IMAD R5, R5, UR4, R0 ;  /* 0x0000000405057c24 */ /* 0x001fc8000f8e0200 */
[----:B-1----:R-:W-:-:S05]  /*0d80*/  IMAD.WIDE.U32 R2, R5, 0x10, R2 ;  /* 0x0000001005027825 */ /* 0x002fca00078e0002 */
[----:B------:R-:W-:Y:S01]  /*0d90*/  STG.E.128 desc[UR6][R2.64], R12 ;  /* 0x0000000c02007986 */ /* 0x000fe2000c101d06 */
[----:B------:R-:W-:Y:S05]  /*0da0*/  EXIT ;  /* 0x000000000000794d */ /* 0x000fea0003800000 */
        .type           $_Z12rho_q_kernelPKdS0_PN6thrust24THRUST_300001_SM_1000_NS7complexIdEEmm$__internal_trig_reduction_slowpathd,@function
        .size           $_Z12rho_q_kernelPKdS0_PN6thrust24THRUST_300001_SM_1000_NS7complexIdEEmm$__internal_trig_reduction_slowpathd,(.L_x_18 - $_Z12rho_q_kernelPKdS0_PN6thrust24THRUST_300001_SM_1000_NS7complexIdEEmm$__internal_trig_reduction_slowpathd)
$_Z12rho_q_kernelPKdS0_PN6thrust24THRUST_300001_SM_1000_NS7complexIdEEmm$__internal_trig_reduction_slowpathd:
[----:B------:R-:W-:Y:S01]  /*0db0*/  SHF.R.U32.HI R24, RZ, 0x14, R26 ;  /* 0x00000014ff187819 */ /* 0x000fe2000001161a */
[----:B------:R-:W-:-:S03]  /*0dc0*/  IMAD.MOV.U32 R16, RZ, RZ, RZ ;  /* 0x000000ffff107224 */ /* 0x000fc600078e00ff */
[----:B------:R-:W-:-:S04]  /*0dd0*/  LOP3.LUT R17, R24, 0x7ff, RZ, 0xc0, !PT ;  /* 0x000007ff18117812 */ /* 0x000fc800078ec0ff */
[----:B------:R-:W-:-:S13]  /*0de0*/  ISETP.NE.AND P0, PT, R17, 0x7ff, PT ;  /* 0x000007ff1100780c */ /* 0x000fda0003f05270 */
[----:B------:R-:W-:Y:S05]  /*0df0*/  @!P0 BRA `(.L_x_10) ;  /* 0x0000000800508947 */ /* 0x000fea0003800000 */
[----:B------:R-:W-:Y:S01]  /*0e00*/  VIADD R16, R17, 0xfffffc00 ;  /* 0xfffffc0011107836 */ /* 0x000fe20000000000 */
[----:B------:R-:W-:Y:S01]  /*0e10*/  BSSY.RECONVERGENT B3, `(.L_x_11) ;  /* 0x000002e000037945 */ /* 0x000fe20003800200 */
[----:B------:R-:W-:-:S03]  /*0e20*/  CS2R R18, SRZ ;  /* 0x0000000000127805 */ /* 0x000fc6000001ff00 */
[----:B------:R-:W-:Y:S02]  /*0e30*/  SHF.R.U32.HI R21, RZ, 0x6, R16 ;  /* 0x00000006ff157819 */ /* 0x000fe40000011610 */
[----:B------:R-:W-:Y:S02]  /*0e40*/  ISETP.GE.U32.AND P0, PT, R16, 0x80, PT ;  /* 0x000000801000780c */ /* 0x000fe40003f06070 */
[C---:B------:R-:W-:Y:S02]  /*0e50*/  IADD3 R22, PT, PT, -R21.reuse, 0x13, RZ ;  /* 0x0000001315167810 */ /* 0x040fe40007ffe1ff */
[----:B------:R-:W-:Y:S02]  /*0e60*/  IADD3 R23, PT, PT, -R21, 0xf, RZ ;  /* 0x0000000f15177810 */ /* 0x000fe40007ffe1ff */
[----:B------:R-:W-:-:S04]  /*0e70*/  SEL R22, R22, 0x12, P0 ;  /* 0x0000001216167807 */ /* 0x000fc80000000000 */
[----:B------:R-:W-:-:S13]  /*0e80*/  ISETP.GE.AND P0, PT, R23, R22, PT ;  /* 0x000000161700720c */ /* 0x000fda0003f06270 */
[----:B------:R-:W-:Y:S05]  /*0e90*/  @P0 BRA `(.L_x_12) ;  /* 0x0000000000940947 */ /* 0x000fea0003800000 */
[----:B------:R-:W0:Y:S01]  /*0ea0*/  LDC.64 R16, c[0x0][0x358] ;  /* 0x0000d600ff107b82 */ /* 0x000e220000000a00 */
[C---:B------:R-:W-:Y:S01]  /*0eb0*/  SHF.L.U64.HI R33, R0.reuse, 0xb, R26 ;  /* 0x0000000b00217819 */ /* 0x040fe2000001021a */
[----:B------:R-:W-:Y:S01]  /*0ec0*/  BSSY.RECONVERGENT B4, `(.L_x_13) ;  /* 0x0000021000047945 */ /* 0x000fe20003800200 */
[----:B------:R-:W-:Y:S01]  /*0ed0*/  IMAD.SHL.U32 R25, R0, 0x800, RZ ;  /* 0x0000080000197824 */ /* 0x000fe200078e00ff */
[----:B------:R-:W-:Y:S01]  /*0ee0*/  IADD3 R0, PT, PT, RZ, -R21, -R22 ;  /* 0x80000015ff007210 */ /* 0x000fe20007ffe816 */
[----:B------:R-:W-:Y:S01]  /*0ef0*/  IMAD.MOV.U32 R27, RZ, RZ, RZ ;  /* 0x000000ffff1b7224 */ /* 0x000fe200078e00ff */
[----:B------:R-:W-:Y:S02]  /*0f00*/  CS2R R18, SRZ ;  /* 0x0000000000127805 */ /* 0x000fe4000001ff00 */
[----:B------:R-:W-:-:S07]  /*0f10*/  LOP3.LUT R33, R33, 0x80000000, RZ, 0xfc, !PT ;  /* 0x8000000021217812 */ /* 0x000fce00078efcff */
.L_x_14:
[----:B------:R-:W1:Y:S01]  /*0f20*/  LDC.64 R20, c[0x4][0xe0] ;  /* 0x01003800ff147b82 */ /* 0x000e620000000a00 */
[----:B0-----:R-:W-:Y:S02]  /*0f30*/  R2UR UR4, R16 ;  /* 0x00000000100472ca */ /* 0x001fe400000e0000 */
[----:B------:R-:W-:Y:S01]  /*0f40*/  R2UR UR5, R17 ;  /* 0x00000000110572ca */ /* 0x000fe200000e0000 */
[----:B-1----:R-:W-:-:S12]  /*0f50*/  IMAD.WIDE R20, R23, 0x8, R20 ;  /* 0x0000000817147825 */ /* 0x002fd800078e0214 */
[----:B------:R-:W2:Y:S01]  /*0f60*/  LDG.E.64.CONSTANT R20, desc[UR4][R20.64] ;  /* 0x0000000414147981 */ /* 0x000ea2000c1e9b00 */
[----:B------:R-:W-:Y:S02]  /*0f70*/  VIADD R0, R0, 0x1 ;  /* 0x0000000100007836 */ /* 0x000fe40000000000 */
[----:B------:R-:W-:Y:S02]  /*0f80*/  VIADD R23, R23, 0x1 ;  /* 0x0000000117177836 */ /* 0x000fe40000000000 */
[----:B--2---:R-:W-:-:S04]  /*0f90*/  IMAD.WIDE.U32 R18, P2, R20, R25, R18 ;  /* 0x0000001914127225 */ /* 0x004fc80007840012 */
[----:B------:R-:W-:Y:S02]  /*0fa0*/  IMAD R35, R20, R33, RZ ;  /* 0x0000002114237224 */ /* 0x000fe400078e02ff */
[CC--:B------:R-:W-:Y:S02]  /*0fb0*/  IMAD R34, R21.reuse, R25.reuse, RZ ;  /* 0x0000001915227224 */ /* 0x0c0fe400078e02ff */
[----:B------:R-:W-:Y:S01]  /*0fc0*/  IMAD.HI.U32 R37, R21, R25, RZ ;  /* 0x0000001915257227 */ /* 0x000fe200078e00ff */
[----:B------:R-:W-:-:S03]  /*0fd0*/  IADD3 R19, P0, PT, R35, R19, RZ ;  /* 0x0000001323137210 */ /* 0x000fc60007f1e0ff */
[----:B------:R-:W-:Y:S01]  /*0fe0*/  IMAD R35, R27, 0x8, R1 ;  /* 0x000000081b237824 */ /* 0x000fe200078e0201 */
[----:B------:R-:W-:Y:S01]  /*0ff0*/  IADD3 R19, P1, PT, R34, R19, RZ ;  /* 0x0000001322137210 */ /* 0x000fe20007f3e0ff */
[----:B------:R-:W-:-:S04]  /*1000*/  IMAD.HI.U32 R34, R20, R33, RZ ;  /* 0x0000002114227227 */ /* 0x000fc800078e00ff */
[----:B------:R-:W-:Y:S01]  /*1010*/  IMAD.X R34, RZ, RZ, R34, P2 ;  /* 0x000000ffff227224 */ /* 0x000fe200010e0622 */
[----:B------:R0:W-:Y:S01]  /*1020*/  STL.64 [R35], R18 ;  /* 0x0000001223007387 */ /* 0x0001e20000100a00 */
[----:B------:R-:W-:-:S03]  /*1030*/  IMAD.HI.U32 R20, R21, R33, RZ ;  /* 0x0000002115147227 */ /* 0x000fc600078e00ff */
[----:B------:R-:W-:Y:S01]  /*1040*/  IADD3.X R34, P0, PT, R37, R34, RZ, P0, !PT ;  /* 0x0000002225227210 */ /* 0x000fe2000071e4ff */
[----:B------:R-:W-:Y:S02]  /*1050*/  IMAD R21, R21, R33, RZ ;  /* 0x0000002115157224 */ /* 0x000fe400078e02ff */
[----:B------:R-:W-:Y:S02]  /*1060*/  VIADD R27, R27, 0x1 ;  /* 0x000000011b1b7836 */ /* 0x000fe40000000000 */
[----:B------:R-:W-:Y:S01]  /*1070*/  IMAD.X R20, RZ, RZ, R20, P0 ;  /* 0x000000ffff147224 */ /* 0x000fe200000e0614 */
[----:B------:R-:W-:Y:S02]  /*1080*/  ISETP.NE.AND P0, PT, R0, -0xf, PT ;  /* 0xfffffff10000780c */ /* 0x000fe40003f05270 */
[----:B------:R-:W-:-:S05]  /*1090*/  IADD3.X R34, P1, PT, R21, R34, RZ, P1, !PT ;  /* 0x0000002215227210 */ /* 0x000fca0000f3e4ff */
[----:B0-----:R-:W-:Y:S02]  /*10a0*/  IMAD.X R19, RZ, RZ, R20, P1 ;  /* 0x000000ffff137224 */ /* 0x001fe400008e0614 */
[----:B------:R-:W-:-:S04]  /*10b0*/  IMAD.MOV.U32 R18, RZ, RZ, R34 ;  /* 0x000000ffff127224 */ /* 0x000fc800078e0022 */
[----:B------:R-:W-:Y:S05]  /*10c0*/  @P0 BRA `(.L_x_14) ;  /* 0xfffffffc00940947 */ /* 0x000fea000383ffff */
[----:B------:R-:W-:Y:S05]  /*10d0*/  BSYNC.RECONVERGENT B4 ;  /* 0x0000000000047941 */ /* 0x000fea0003800200 */
.L_x_13:
[----:B------:R-:W-:-:S07]  /*10e0*/  IMAD.MOV.U32 R23, RZ, RZ, R22 ;  /* 0x000000ffff177224 */ /* 0x000fce00078e0016 */
.L_x_12:
[----:B------:R-:W-:Y:S05]  /*10f0*/  BSYNC.RECONVERGENT B3 ;  /* 0x0000000000037941 */ /* 0x000fea0003800200 */
.L_x_11:
[C---:B------:R-:W-:Y:S02]  /*1100*/  LOP3.LUT R0, R24.reuse, 0x7ff, RZ, 0xc0, !PT ;  /* 0x000007ff18007812 */ /* 0x040fe400078ec0ff */
[----:B------:R-:W-:-:S03]  /*1110*/  LOP3.LUT P0, R37, R24, 0x3f, RZ, 0xc0, !PT ;  /* 0x0000003f18257812 */ /* 0x000fc6000780c0ff */
[----:B------:R-:W-:-:S05]  /*1120*/  VIADD R0, R0, 0xfffffc00 ;  /* 0xfffffc0000007836 */ /* 0x000fca0000000000 */
[----:B------:R-:W-:-:S05]  /*1130*/  SHF.R.U32.HI R0, RZ, 0x6, R0 ;  /* 0x00000006ff007819 */ /* 0x000fca0000011600 */
[----:B------:R-:W-:-:S04]  /*1140*/  IMAD.IADD R0, R0, 0x1, R23 ;  /* 0x0000000100007824 */ /* 0x000fc800078e0217 */
[----:B------:R-:W-:-:S05]  /*1150*/  IMAD.U32 R34, R0, 0x8, R1 ;  /* 0x0000000800227824 */ /* 0x000fca00078e0001 */
[----:B------:R0:W-:Y:S04]  /*1160*/  STL.64 [R34+-0x78], R18 ;  /* 0xffff881222007387 */ /* 0x0001e80000100a00 */
[----:B------:R-:W2:Y:S04]  /*1170*/  @P0 LDL.64 R24, [R1+0x8] ;  /* 0x0000080001180983 */ /* 0x000ea80000100a00 */
[----:B------:R-:W3:Y:S04]  /*1180*/  LDL.64 R20, [R1+0x10] ;  /* 0x0000100001147983 */ /* 0x000ee80000100a00 */
[----:B------:R-:W4:Y:S01]  /*1190*/  LDL.64 R16, [R1+0x18] ;  /* 0x0000180001107983 */ /* 0x000f220000100a00 */
[----:B------:R-:W-:Y:S01]  /*11a0*/  @P0 LOP3.LUT R0, R37, 0x3f, RZ, 0x3c, !PT ;  /* 0x0000003f25000812 */ /* 0x000fe200078e3cff */
[----:B------:R-:W-:Y:S01]  /*11b0*/  BSSY.RECONVERGENT B3, `(.L_x_15) ;  /* 0x0000034000037945 */ /* 0x000fe20003800200 */
[----:B--2---:R-:W-:-:S02]  /*11c0*/  @P0 SHF.R.U64 R23, R24, 0x1, R25 ;  /* 0x0000000118170819 */ /* 0x004fc40000001219 */
[----:B------:R-:W-:Y:S02]  /*11d0*/  @P0 SHF.R.U32.HI R25, RZ, 0x1, R25 ;  /* 0x00000001ff190819 */ /* 0x000fe40000011619 */
[CC--:B---3--:R-:W-:Y:S02]  /*11e0*/  @P0 SHF.L.U32 R27, R20.reuse, R37.reuse, RZ ;  /* 0x00000025141b0219 */ /* 0x0c8fe400000006ff */
[----:B0-----:R-:W-:Y:S02]  /*11f0*/  @P0 SHF.R.U64 R18, R23, R0, R25 ;  /* 0x0000000017120219 */ /* 0x001fe40000001219 */
[--C-:B------:R-:W-:Y:S02]  /*1200*/  @P0 SHF.R.U32.HI R35, RZ, 0x1, R21.reuse ;  /* 0x00000001ff230819 */ /* 0x100fe40000011615 */
[C-C-:B------:R-:W-:Y:S02]  /*1210*/  @P0 SHF.R.U64 R33, R20.reuse, 0x1, R21.reuse ;  /* 0x0000000114210819 */ /* 0x140fe40000001215 */
[----:B------:R-:W-:-:S02]  /*1220*/  @P0 SHF.L.U64.HI R22, R20, R37, R21 ;  /* 0x0000002514160219 */ /* 0x000fc40000010215 */
[----:B------:R-:W-:Y:S02]  /*1230*/  @P0 SHF.R.U32.HI R19, RZ, R0, R25 ;  /* 0x00000000ff130219 */ /* 0x000fe40000011619 */
[----:B------:R-:W-:Y:S02]  /*1240*/  @P0 LOP3.LUT R20, R27, R18, RZ, 0xfc, !PT ;  /* 0x000000121b140212 */ /* 0x000fe400078efcff */
[----:B----4-:R-:W-:Y:S02]  /*1250*/  @P0 SHF.L.U32 R23, R16, R37, RZ ;  /* 0x0000002510170219 */ /* 0x010fe400000006ff */
[----:B------:R-:W-:Y:S01]  /*1260*/  @P0 SHF.R.U64 R24, R33, R0, R35 ;  /* 0x0000000021180219 */ /* 0x000fe20000001223 */
[----:B------:R-:W-:Y:S01]  /*1270*/  IMAD.SHL.U32 R18, R20, 0x4, RZ ;  /* 0x0000000414127824 */ /* 0x000fe200078e00ff */
[----:B------:R-:W-:Y:S02]  /*1280*/  @P0 LOP3.LUT R21, R22, R19, RZ, 0xfc, !PT ;  /* 0x0000001316150212 */ /* 0x000fe400078efcff */
[----:B------:R-:W-:-:S02]  /*1290*/  @P0 SHF.L.U64.HI R37, R16, R37, R17 ;  /* 0x0000002510250219 */ /* 0x000fc40000010211 */
[----:B------:R-:W-:Y:S02]  /*12a0*/  @P0 SHF.R.U32.HI R0, RZ, R0, R35 ;  /* 0x00000000ff000219 */ /* 0x000fe40000011623 */
[----:B------:R-:W-:Y:S02]  /*12b0*/  @P0 LOP3.LUT R16, R23, R24, RZ, 0xfc, !PT ;  /* 0x0000001817100212 */ /* 0x000fe400078efcff */
[----:B------:R-:W-:Y:S02]  /*12c0*/  SHF.L.U64.HI R20, R20, 0x2, R21 ;  /* 0x0000000214147819 */ /* 0x000fe40000010215 */
[----:B------:R-:W-:Y:S02]  /*12d0*/  @P0 LOP3.LUT R17, R37, R0, RZ, 0xfc, !PT ;  /* 0x0000000025110212 */ /* 0x000fe400078efcff */
[----:B------:R-:W-:Y:S02]  /*12e0*/  SHF.L.W.U32.HI R21, R21, 0x2, R16 ;  /* 0x0000000215157819 */ /* 0x000fe40000010e10 */
[----:B------:R-:W-:-:S02]  /*12f0*/  IADD3 RZ, P0, PT, RZ, -R18, RZ ;  /* 0x80000012ffff7210 */ /* 0x000fc40007f1e0ff */
[----:B------:R-:W-:Y:S02]  /*1300*/  LOP3.LUT R0, RZ, R20, RZ, 0x33, !PT ;  /* 0x00000014ff007212 */ /* 0x000fe400078e33ff */
[----:B------:R-:W-:Y:S02]  /*1310*/  SHF.L.W.U32.HI R16, R16, 0x2, R17 ;  /* 0x0000000210107819 */ /* 0x000fe40000010e11 */
[----:B------:R-:W-:Y:S02]  /*1320*/  LOP3.LUT R19, RZ, R21, RZ, 0x33, !PT ;  /* 0x00000015ff137212 */ /* 0x000fe400078e33ff */
[----:B------:R-:W-:Y:S02]  /*1330*/  IADD3.X R23, P0, PT, RZ, R0, RZ, P0, !PT ;  /* 0x00000000ff177210 */ /* 0x000fe4000071e4ff */
[----:B------:R-:W-:Y:S02]  /*1340*/  LOP3.LUT R0, RZ, R16, RZ, 0x33, !PT ;  /* 0x00000010ff007212 */ /* 0x000fe400078e33ff */
[----:B------:R-:W-:-:S02]  /*1350*/  IADD3.X R22, P1, PT, RZ, R19, RZ, P0, !PT ;  /* 0x00000013ff167210 */ /* 0x000fc4000073e4ff */
[----:B------:R-:W-:-:S03]  /*1360*/  ISETP.GT.U32.AND P2, PT, R21, -0x1, PT ;  /* 0xffffffff1500780c */ /* 0x000fc60003f44070 */
[----:B------:R-:W-:Y:S01]  /*1370*/  IMAD.X R19, RZ, RZ, R0, P1 ;  /* 0x000000ffff137224 */ /* 0x000fe200008e0600 */
[----:B------:R-:W-:-:S04]  /*1380*/  ISETP.GT.AND.EX P0, PT, R16, -0x1, PT, P2 ;  /* 0xffffffff1000780c */ /* 0x000fc80003f04320 */
[----:B------:R-:W-:Y:S02]  /*1390*/  SEL R0, R16, R19, P0 ;  /* 0x0000001310007207 */ /* 0x000fe40000000000 */
[----:B------:R-:W-:Y:S02]  /*13a0*/  SEL R21, R21, R22, P0 ;  /* 0x0000001615157207 */ /* 0x000fe40000000000 */
[----:B------:R-:W-:Y:S02]  /*13b0*/  ISETP.NE.U32.AND P1, PT, R0, RZ, PT ;  /* 0x000000ff0000720c */ /* 0x000fe40003f25070 */
[----:B------:R-:W-:Y:S02]  /*13c0*/  SEL R25, R20, R23, P0 ;  /* 0x0000001714197207 */ /* 0x000fe40000000000 */
[----:B------:R-:W-:Y:S01]  /*13d0*/  SEL R22, R21, R0, !P1 ;  /* 0x0000000015167207 */ /* 0x000fe20004800000 */
[----:B------:R-:W-:-:S05]  /*13e0*/  @!P0 IMAD.MOV R18, RZ, RZ, -R18 ;  /* 0x000000ffff128224 */ /* 0x000fca00078e0a12 */
[----:B------:R-:W0:Y:S02]  /*13f0*/  FLO.U32 R22, R22 ;  /* 0x0000001600167300 */ /* 0x000e2400000e0000 */
[C---:B0-----:R-:W-:Y:S02]  /*1400*/  IADD3 R24, PT, PT, -R22.reuse, 0x1f, RZ ;  /* 0x0000001f16187810 */ /* 0x041fe40007ffe1ff */
[----:B------:R-:W-:-:S03]  /*1410*/  IADD3 R19, PT, PT, -R22, 0x3f, RZ ;  /* 0x0000003f16137810 */ /* 0x000fc60007ffe1ff */
[----:B------:R-:W-:-:S05]  /*1420*/  @P1 IMAD.MOV R19, RZ, RZ, R24 ;  /* 0x000000ffff131224 */ /* 0x000fca00078e0218 */
[----:B------:R-:W-:-:S13]  /*1430*/  ISETP.NE.AND P1, PT, R19, RZ, PT ;  /* 0x000000ff1300720c */ /* 0x000fda0003f25270 */
[----:B------:R-:W-:Y:S05]  /*1440*/  @!P1 BRA `(.L_x_16) ;  /* 0x0000000000289947 */ /* 0x000fea0003800000 */
[--C-:B------:R-:W-:Y:S02]  /*1450*/  SHF.R.U64 R23, R18, 0x1, R25.reuse ;  /* 0x0000000112177819 */ /* 0x100fe40000001219 */
[C---:B------:R-:W-:Y:S02]  /*1460*/  LOP3.LUT R18, R19.reuse, 0x3f, RZ, 0xc0, !PT ;  /* 0x0000003f13127812 */ /* 0x040fe400078ec0ff */
[----:B------:R-:W-:Y:S02]  /*1470*/  SHF.R.U32.HI R25, RZ, 0x1, R25 ;  /* 0x00000001ff197819 */ /* 0x000fe40000011619 */
[----:B------:R-:W-:Y:S02]  /*1480*/  LOP3.LUT R20, R19, 0x3f, RZ, 0xc, !PT ;  /* 0x0000003f13147812 */ /* 0x000fe400078e0cff */
[CC--:B------:R-:W-:Y:S02]  /*1490*/  SHF.L.U64.HI R27, R21.reuse, R18.reuse, R0 ;  /* 0x00000012151b7219 */ /* 0x0c0fe40000010200 */
[----:B------:R-:W-:-:S02]  /*14a0*/  SHF.L.U32 R18, R21, R18, RZ ;  /* 0x0000001215127219 */ /* 0x000fc400000006ff */
[-CC-:B------:R-:W-:Y:S02]  /*14b0*/  SHF.R.U64 R21, R23, R20.reuse, R25.reuse ;  /* 0x0000001417157219 */ /* 0x180fe40000001219 */
[----:B------:R-:W-:Y:S02]  /*14c0*/  SHF.R.U32.HI R0, RZ, R20, R25 ;  /* 0x00000014ff007219 */ /* 0x000fe40000011619 */
[----:B------:R-:W-:Y:S02]  /*14d0*/  LOP3.LUT R21, R18, R21, RZ, 0xfc, !PT ;  /* 0x0000001512157212 */ /* 0x000fe400078efcff */
[----:B------:R-:W-:-:S07]  /*14e0*/  LOP3.LUT R0, R27, R0, RZ, 0xfc, !PT ;  /* 0x000000001b007212 */ /* 0x000fce00078efcff */
.L_x_16:
[----:B------:R-:W-:Y:S05]  /*14f0*/  BSYNC.RECONVERGENT B3 ;  /* 0x0000000000037941 */ /* 0x000fea0003800200 */
.L_x_15:
[----:B------:R-:W-:-:S04]  /*1500*/  IMAD.WIDE.U32 R22, R21, 0x2168c235, RZ ;  /* 0x2168c23515167825 */ /* 0x000fc800078e00ff */
[----:B------:R-:W-:Y:S01]  /*1510*/  IMAD.MOV.U32 R24, RZ, RZ, R23 ;  /* 0x000000ffff187224 */ /* 0x000fe200078e0017 */
[----:B------:R-:W-:Y:S01]  /*1520*/  IADD3 RZ, P1, PT, R22, R22, RZ ;  /* 0x0000001616ff7210 */ /* 0x000fe20007f3e0ff */
[----:B------:R-:W-:Y:S02]  /*1530*/  IMAD.MOV.U32 R25, RZ, RZ, RZ ;  /* 0x000000ffff197224 */ /* 0x000fe400078e00ff */
[----:B------:R-:W-:-:S04]  /*1540*/  IMAD.HI.U32 R18, R0, -0x36f0255e, RZ ;  /* 0xc90fdaa200127827 */ /* 0x000fc800078e00ff */
[----:B------:R-:W-:-:S04]  /*1550*/  IMAD.WIDE.U32 R20, R21, -0x36f0255e, R24 ;  /* 0xc90fdaa215147825 */ /* 0x000fc800078e0018 */
[C---:B------:R-:W-:Y:S02]  /*1560*/  IMAD R23, R0.reuse, -0x36f0255e, RZ ;  /* 0xc90fdaa200177824 */ /* 0x040fe400078e02ff */
[----:B------:R-:W-:-:S04]  /*1570*/  IMAD.WIDE.U32 R20, P2, R0, 0x2168c235, R20 ;  /* 0x2168c23500147825 */ /* 0x000fc80007840014 */
[----:B------:R-:W-:Y:S01]  /*1580*/  IMAD.X R0, RZ, RZ, R18, P2 ;  /* 0x000000ffff007224 */ /* 0x000fe200010e0612 */
[----:B------:R-:W-:Y:S02]  /*1590*/  IADD3 R18, P2, PT, R23, R21, RZ ;  /* 0x0000001517127210 */ /* 0x000fe40007f5e0ff */
[----:B------:R-:W-:Y:S02]  /*15a0*/  IADD3.X RZ, P1, PT, R20, R20, RZ, P1, !PT ;  /* 0x0000001414ff7210 */ /* 0x000fe40000f3e4ff */
[C---:B------:R-:W-:Y:S01]  /*15b0*/  ISETP.GT.U32.AND P3, PT, R18.reuse, RZ, PT ;  /* 0x000000ff1200720c */ /* 0x040fe20003f64070 */
[----:B------:R-:W-:Y:S01]  /*15c0*/  IMAD.X R0, RZ, RZ, R0, P2 ;  /* 0x000000ffff007224 */ /* 0x000fe200010e0600 */
[----:B------:R-:W-:-:S04]  /*15d0*/  IADD3.X R21, P2, PT, R18, R18, RZ, P1, !PT ;  /* 0x0000001212157210 */ /* 0x000fc80000f5e4ff */
[C---:B------:R-:W-:Y:S01]  /*15e0*/  ISETP.GT.AND.EX P1, PT, R0.reuse, RZ, PT, P3 ;  /* 0x000000ff0000720c */ /* 0x040fe20003f24330 */
[----:B------:R-:W-:-:S03]  /*15f0*/  IMAD.X R23, R0, 0x1, R0, P2 ;  /* 0x0000000100177824 */ /* 0x000fc600010e0600 */
[----:B------:R-:W-:Y:S02]  /*1600*/  SEL R21, R21, R18, P1 ;  /* 0x0000001215157207 */ /* 0x000fe40000800000 */
[----:B------:R-:W-:Y:S02]  /*1610*/  SEL R23, R23, R0, P1 ;  /* 0x0000000017177207 */ /* 0x000fe40000800000 */
[----:B------:R-:W-:Y:S02]  /*1620*/  IADD3 R0, P2, PT, R21, 0x1, RZ ;  /* 0x0000000115007810 */ /* 0x000fe40007f5e0ff */
[----:B------:R-:W-:Y:S02]  /*1630*/  SEL R20, RZ, 0xffffffff, !P1 ;  /* 0xffffffffff147807 */ /* 0x000fe40004800000 */
[----:B------:R-:W-:Y:S01]  /*1640*/  LOP3.LUT P1, R18, R26, 0x80000000, RZ, 0xc0, !PT ;  /* 0x800000001a127812 */ /* 0x000fe2000782c0ff */
[----:B------:R-:W-:Y:S01]  /*1650*/  IMAD.X R21, RZ, RZ, R23, P2 ;  /* 0x000000ffff157224 */ /* 0x000fe200010e0617 */
[----:B------:R-:W-:Y:S01]  /*1660*/  SHF.R.U32.HI R23, RZ, 0x1e, R17 ;  /* 0x0000001eff177819 */ /* 0x000fe20000011611 */
[----:B------:R-:W-:Y:S01]  /*1670*/  IMAD.IADD R19, R20, 0x1, -R19 ;  /* 0x0000000114137824 */ /* 0x000fe200078e0a13 */
[----:B------:R-:W-:-:S02]  /*1680*/  @!P0 LOP3.LUT R18, R18, 0x80000000, RZ, 0x3c, !PT ;  /* 0x8000000012128812 */ /* 0x000fc400078e3cff */
[----:B------:R-:W-:Y:S01]  /*1690*/  SHF.R.U64 R0, R0, 0xa, R21 ;  /* 0x0000000a00007819 */ /* 0x000fe20000001215 */
[----:B------:R-:W-:Y:S01]  /*16a0*/  IMAD.SHL.U32 R17, R19, 0x100000, RZ ;  /* 0x0010000013117824 */ /* 0x000fe200078e00ff */
[----:B------:R-:W-:Y:S02]  /*16b0*/  LEA.HI R16, R16, R23, RZ, 0x1 ;  /* 0x0000001710107211 */ /* 0x000fe400078f08ff */
[----:B------:R-:W-:-:S03]  /*16c0*/  IADD3 R0, P2, PT, R0, 0x1, RZ ;  /* 0x0000000100007810 */ /* 0x000fc60007f5e0ff */
[----:B------:R-:W-:Y:S01]  /*16d0*/  @P1 IMAD.MOV R16, RZ, RZ, -R16 ;  /* 0x000000ffff101224 */ /* 0x000fe200078e0a10 */
[----:B------:R-:W-:-:S04]  /*16e0*/  LEA.HI.X R21, R21, RZ, RZ, 0x16, P2 ;  /* 0x000000ff15157211 */ /* 0x000fc800010fb4ff */
[--C-:B------:R-:W-:Y:S02]  /*16f0*/  SHF.R.U64 R0, R0, 0x1, R21.reuse ;  /* 0x0000000100007819 */ /* 0x100fe40000001215 */
[----:B------:R-:W-:Y:S02]  /*1700*/  SHF.R.U32.HI R20, RZ, 0x1, R21 ;  /* 0x00000001ff147819 */ /* 0x000fe40000011615 */
[----:B------:R-:W-:-:S04]  /*1710*/  IADD3 R0, P2, P3, RZ, RZ, R0 ;  /* 0x000000ffff007210 */ /* 0x000fc80007b5e000 */
[----:B------:R-:W-:-:S04]  /*1720*/  IADD3.X R17, PT, PT, R17, 0x3fe00000, R20, P2, P3 ;  /* 0x3fe0000011117810 */ /* 0x000fc800017e6414 */
[----:B------:R-:W-:-:S07]  /*1730*/  LOP3.LUT R26, R17, R18, RZ, 0xfc, !PT ;  /* 0x00000012111a7212 */ /* 0x000fce00078efcff */
.L_x_10:
[----:B------:R-:W-:Y:S02]  /*1740*/  IMAD.MOV.U32 R33, RZ, RZ, 0x0 ;  /* 0x00000000ff217424 */ /* 0x000fe400078e00ff */
[----:B------:R-:W-:Y:S02]  /*1750*/  IMAD.MOV.U32 R18, RZ, RZ, R16 ;  /* 0x000000ffff127224 */ /* 0x000fe400078e0010 */
[----:B------:R-:W-:Y:S02]  /*1760*/  IMAD.MOV.U32 R16, RZ, RZ, R0 ;  /* 0x000000ffff107224 */ /* 0x000fe400078e0000 */
[----:B------:R-:W-:Y:S01]  /*1770*/  IMAD.MOV.U32 R17, RZ, RZ, R26 ;  /* 0x000000ffff117224 */ /* 0x000fe200078e001a */
[----:B------:R-:W-:Y:S06]  /*1780*/  RET.REL.NODEC R32 `(_Z12rho_q_kernelPKdS0_PN6thrust24THRUST_300001_SM_1000_NS7complexIdEEmm) ;  /* 0xffffffe8201c7950 */ /* 0x000fec0003c3ffff */
.L_x_17:
[----:B------:R-:W-:-:S00]  /*1790*/  BRA `(.L_x_17) ;  /* 0xfffffffc00fc7947 */ /* 0x000fc0000383ffff */
[----:B------:R-:W-:-:S00]  /*17a0*/  NOP ;  /* 0x0000000000007918 */ /* 0x000fc00000000000 */
        /* <DEDUP_REMOVED lines=13> */
.L_x_18:


//--------------------- .nv.global.init           --------------------------
	.section	.nv.global.init,"aw",@progbits
	.align	16
.nv.global.init:
	.type		__cudart_sin_cos_coeffs,@object
	.size		__cudart_sin_cos_coeffs,(__cudart_i2opi_d - __cudart_sin_cos_coeffs)
__cudart_sin_cos_coeffs:
        /*0000*/ 	.byte	0x46, 0xd2, 0xb0, 0x2c, 0xf1, 0xe5, 0x5a, 0xbe, 0x92, 0xe3, 0xac, 0x69, 0xe3, 0x1d, 0xc7, 0x3e
        /*0010*/ 	.byte	0xa1, 0x62, 0xdb, 0x19, 0xa0, 0x01, 0x2a, 0xbf, 0x18, 0x08, 0x11, 0x11, 0x11, 0x11, 0x81, 0x3f
        /*0020*/ 	.byte	0x54, 0x55, 0x55, 0x55, 0x55, 0x55, 0xc5, 0xbf, 0x00, 0x00, 0x00, 0x00, 0x00, 0x00, 0x00, 0x00
        /*0030*/ 	.byte	0x00, 0x00, 0x00, 0x00, 0x00, 0x00, 0x00, 0x00, 0x64, 0x81, 0xfd, 0x20, 0x83, 0xff, 0xa8, 0xbd
        /*0040*/ 	.byte	0x28, 0x85, 0xef, 0xc1, 0xa7, 0xee, 0x21, 0x3e, 0xd9, 0xe6, 0x06, 0x8e, 0x4f, 0x7e, 0x92, 0xbe
        /*0050*/ 	.byte	0xe9, 0xbc, 0xdd, 0x19, 0xa0, 0x01, 0xfa, 0x3e, 0x47, 0x5d, 0xc1, 0x16, 0x6c, 0xc1, 0x56, 0xbf
        /*0060*/ 	.byte	0x51, 0x55, 0x55, 0x55, 0x55, 0x55, 0xa5, 0x3f, 0x00, 0x00, 0x00, 0x00, 0x00, 0x00, 0xe0, 0xbf
        /*0070*/ 	.byte	0x00, 0x00, 0x00, 0x00, 0x00, 0x00, 0xf0, 0x3f, 0x00, 0x00, 0x00, 0x00, 0x00, 0x00, 0x00, 0x00
	.type		__cudart_i2opi_d,@object
	.size		__cudart_i2opi_d,(.L_28 - __cudart_i2opi_d)
__cudart_i2opi_d:
        /* <DEDUP_REMOVED lines=9> */
.L_28:


//--------------------- .nv.shared.reserved.0     --------------------------
	.section	.nv.shared.reserved.0,"aw",@nobits
	.weak		__nv_reservedSMEM_offset_0_alias
	.size		__nv_reservedSMEM_offset_0_alias, 0, 64
	.other		__nv_reservedSMEM_offset_0_alias,@"STO_CUDA_RESERVED_SHARED STV_DEFAULT"
__nv_reservedSMEM_offset_0_alias:
	.zero		0
	.zero		64


//--------------------- .nv.global                --------------------------
	.section	.nv.global,"aw",@nobits
.nv.global:
	.type		_ZN34_INTERNAL_55c9aea6_4_k_cu_80328dad4cuda3std3__48in_placeE,@object
	.size		_ZN34_INTERNAL_55c9aea6_4_k_cu_80328dad4cuda3std3__48in_placeE,(_ZN34_INTERNAL_55c9aea6_4_k_cu_80328dad4cuda3std6ranges3__45__cpo8distanceE - _ZN34_INTERNAL_55c9aea6_4_k_cu_80328dad4cuda3std3__48in_placeE)
_ZN34_INTERNAL_55c9aea6_4_k_cu_80328dad4cuda3std3__48in_placeE:
	.zero		1
	.type		_ZN34_INTERNAL_55c9aea6_4_k_cu_80328dad4cuda3std6ranges3__45__cpo8distanceE,@object
	.size		_ZN34_INTERNAL_55c9aea6_4_k_cu_80328dad4cuda3std6ranges3__45__cpo8distanceE,(_ZN34_INTERNAL_55c9aea6_4_k_cu_80328dad4cuda3std3__45__cpo6cbeginE - _ZN34_INTERNAL_55c9aea6_4_k_cu_80328dad4cuda3std6ranges3__45__cpo8distanceE)
_ZN34_INTERNAL_55c9aea6_4_k_cu_80328dad4cuda3std6ranges3__45__cpo8distanceE:
	.zero		1
	.type		_ZN34_INTERNAL_55c9aea6_4_k_cu_80328dad4cuda3std3__45__cpo6cbeginE,@object
	.size		_ZN34_INTERNAL_55c9aea6_4_k_cu_80328dad4cuda3std3__45__cpo6cbeginE,(_ZN34_INTERNAL_55c9aea6_4_k_cu_80328dad4cuda3std6ranges3__45__cpo7advanceE - _ZN34_INTERNAL_55c9aea6_4_k_cu_80328dad4cuda3std3__45__cpo6cbeginE)
_ZN34_INTERNAL_55c9aea6_4_k_cu_80328dad4cuda3std3__45__cpo6cbeginE:
	.zero		1
	.type		_ZN34_INTERNAL_55c9aea6_4_k_cu_80328dad4cuda3std6ranges3__45__cpo7advanceE,@object
	.size		_ZN34_INTERNAL_55c9aea6_4_k_cu_80328dad4cuda3std6ranges3__45__cpo7advanceE,(_ZN34_INTERNAL_55c9aea6_4_k_cu_80328dad4cuda3std3__45__cpo7crbeginE - _ZN34_INTERNAL_55c9aea6_4_k_cu_80328dad4cuda3std6ranges3__45__cpo7advanceE)
_ZN34_INTERNAL_55c9aea6_4_k_cu_80328dad4cuda3std6ranges3__45__cpo7advanceE:
	.zero		1
	.type		_ZN34_INTERNAL_55c9aea6_4_k_cu_80328dad4cuda3std3__45__cpo7crbeginE,@object
	.size		_ZN34_INTERNAL_55c9aea6_4_k_cu_80328dad4cuda3std3__45__cpo7crbeginE,(_ZN34_INTERNAL_55c9aea6_4_k_cu_80328dad4cuda3std6ranges3__45__cpo4dataE - _ZN34_INTERNAL_55c9aea6_4_k_cu_80328dad4cuda3std3__45__cpo7crbeginE)
_ZN34_INTERNAL_55c9aea6_4_k_cu_80328dad4cuda3std3__45__cpo7crbeginE:
	.zero		1
	.type		_ZN34_INTERNAL_55c9aea6_4_k_cu_80328dad4cuda3std6ranges3__45__cpo4dataE,@object
	.size		_ZN34_INTERNAL_55c9aea6_4_k_cu_80328dad4cuda3std6ranges3__45__cpo4dataE,(_ZN34_INTERNAL_55c9aea6_4_k_cu_80328dad4cuda3std6ranges3__45__cpo5beginE - _ZN34_INTERNAL_55c9aea6_4_k_cu_80328dad4cuda3std6ranges3__45__cpo4dataE)
_ZN34_INTERNAL_55c9aea6_4_k_cu_80328dad4cuda3std6ranges3__45__cpo4dataE:
	.zero		1
	.type		_ZN34_INTERNAL_55c9aea6_4_k_cu_80328dad4cuda3std6ranges3__45__cpo5beginE,@object
	.size		_ZN34_INTERNAL_55c9aea6_4_k_cu_80328dad4cuda3std6ranges3__45__cpo5beginE,(_ZN34_INTERNAL_55c9aea6_4_k_cu_80328dad4cuda3std3__436_GLOBAL__N__55c9aea6_4_k_cu_80328dad6ignoreE - _ZN34_INTERNAL_55c9aea6_4_k_cu_80328dad4cuda3std6ranges3__45__cpo5beginE)
_ZN34_INTERNAL_55c9aea6_4_k_cu_80328dad4cuda3std6ranges3__45__cpo5beginE:
	.zero		1
	.type		_ZN34_INTERNAL_55c9aea6_4_k_cu_80328dad4cuda3std3__436_GLOBAL__N__55c9aea6_4_k_cu_80328dad6ignoreE,@object
	.size		_ZN34_INTERNAL_55c9aea6_4_k_cu_80328dad4cuda3std3__436_GLOBAL__N__55c9aea6_4_k_cu_80328dad6ignoreE,(_ZN34_INTERNAL_55c9aea6_4_k_cu_80328dad4cuda3std6ranges3__45__cpo4sizeE - _ZN34_INTERNAL_55c9aea6_4_k_cu_80328dad4cuda3std3__436_GLOBAL__N__55c9aea6_4_k_cu_80328dad6ignoreE)
_ZN34_INTERNAL_55c9aea6_4_k_cu_80328dad4cuda3std3__436_GLOBAL__N__55c9aea6_4_k_cu_80328dad6ignoreE:
	.zero		1
	.type		_ZN34_INTERNAL_55c9aea6_4_k_cu_80328dad4cuda3std6ranges3__45__cpo4sizeE,@object
	.size		_ZN34_INTERNAL_55c9aea6_4_k_cu_80328dad4cuda3std6ranges3__45__cpo4sizeE,(_ZN34_INTERNAL_55c9aea6_4_k_cu_80328dad4cuda3std3__45__cpo5beginE - _ZN34_INTERNAL_55c9aea6_4_k_cu_80328dad4cuda3std6ranges3__45__cpo4sizeE)
_ZN34_INTERNAL_55c9aea6_4_k_cu_80328dad4cuda3std6ranges3__45__cpo4sizeE:
	.zero		1
	.type		_ZN34_INTERNAL_55c9aea6_4_k_cu_80328dad4cuda3std3__45__cpo5beginE,@object
	.size		_ZN34_INTERNAL_55c9aea6_4_k_cu_80328dad4cuda3std3__45__cpo5beginE,(_ZN34_INTERNAL_55c9aea6_4_k_cu_80328dad4cuda3std6ranges3__45__cpo6cbeginE - _ZN34_INTERNAL_55c9aea6_4_k_cu_80328dad4cuda3std3__45__cpo5beginE)
_ZN34_INTERNAL_55c9aea6_4_k_cu_80328dad4cuda3std3__45__cpo5beginE:
	.zero		1
	.type		_ZN34_INTERNAL_55c9aea6_4_k_cu_80328dad4cuda3std6ranges3__45__cpo6cbeginE,@object
	.size		_ZN34_INTERNAL_55c9aea6_4_k_cu_80328dad4cuda3std6ranges3__45__cpo6cbeginE,(_ZN34_INTERNAL_55c9aea6_4_k_cu_80328dad4cuda3std3__45__cpo6rbeginE - _ZN34_INTERNAL_55c9aea6_4_k_cu_80328dad4cuda3std6ranges3__45__cpo6cbeginE)
_ZN34_INTERNAL_55c9aea6_4_k_cu_80328dad4cuda3std6ranges3__45__cpo6cbeginE:
	.zero		1
	.type		_ZN34_INTERNAL_55c9aea6_4_k_cu_80328dad4cuda3std3__45__cpo6rbeginE,@object
	.size		_ZN34_INTERNAL_55c9aea6_4_k_cu_80328dad4cuda3std3__45__cpo6rbeginE,(_ZN34_INTERNAL_55c9aea6_4_k_cu_80328dad4cuda3std6ranges3__45__cpo4nextE - _ZN34_INTERNAL_55c9aea6_4_k_cu_80328dad4cuda3std3__45__cpo6rbeginE)
_ZN34_INTERNAL_55c9aea6_4_k_cu_80328dad4cuda3std3__45__cpo6rbeginE:
	.zero		1
	.type		_ZN34_INTERNAL_55c9aea6_4_k_cu_80328dad4cuda3std6ranges3__45__cpo4nextE,@object
	.size		_ZN34_INTERNAL_55c9aea6_4_k_cu_80328dad4cuda3std6ranges3__45__cpo4nextE,(_ZN34_INTERNAL_55c9aea6_4_k_cu_80328dad4cuda3std6ranges3__45__cpo4swapE - _ZN34_INTERNAL_55c9aea6_4_k_cu_80328dad4cuda3std6ranges3__45__cpo4nextE)
_ZN34_INTERNAL_55c9aea6_4_k_cu_80328dad4cuda3std6ranges3__45__cpo4nextE:
	.zero		1
	.type		_ZN34_INTERNAL_55c9aea6_4_k_cu_80328dad4cuda3std6ranges3__45__cpo4swapE,@object
	.size		_ZN34_INTERNAL_55c9aea6_4_k_cu_80328dad4cuda3std6ranges3__45__cpo4swapE,(_ZN34_INTERNAL_55c9aea6_4_k_cu_80328dad4cuda3std3__420unreachable_sentinelE - _ZN34_INTERNAL_55c9aea6_4_k_cu_80328dad4cuda3std6ranges3__45__cpo4swapE)
_ZN34_INTERNAL_55c9aea6_4_k_cu_80328dad4cuda3std6ranges3__45__cpo4swapE:
	.zero		1
	.type		_ZN34_INTERNAL_55c9aea6_4_k_cu_80328dad4cuda3std3__420unreachable_sentinelE,@object
	.size		_ZN34_INTERNAL_55c9aea6_4_k_cu_80328dad4cuda3std3__420unreachable_sentinelE,(_ZN34_INTERNAL_55c9aea6_4_k_cu_80328dad6thrust24THRUST_300001_SM_1000_NS6system6detail10sequential3seqE - _ZN34_INTERNAL_55c9aea6_4_k_cu_80328dad4cuda3std3__420unreachable_sentinelE)
_ZN34_INTERNAL_55c9aea6_4_k_cu_80328dad4cuda3std3__420unreachable_sentinelE:
	.zero		1
	.type		_ZN34_INTERNAL_55c9aea6_4_k_cu_80328dad6thrust24THRUST_300001_SM_1000_NS6system6detail10sequential3seqE,@object
	.size		_ZN34_INTERNAL_55c9aea6_4_k_cu_80328dad6thrust24THRUST_300001_SM_1000_NS6system6detail10sequential3seqE,(_ZN34_INTERNAL_55c9aea6_4_k_cu_80328dad4cuda3std3__45__cpo4cendE - _ZN34_INTERNAL_55c9aea6_4_k_cu_80328dad6thrust24THRUST_300001_SM_1000_NS6system6detail10sequential3seqE)
_ZN34_INTERNAL_55c9aea6_4_k_cu_80328dad6thrust24THRUST_300001_SM_1000_NS6system6detail10sequential3seqE:
	.zero		1
	.type		_ZN34_INTERNAL_55c9aea6_4_k_cu_80328dad4cuda3std3__45__cpo4cendE,@object
	.size		_ZN34_INTERNAL_55c9aea6_4_k_cu_80328dad4cuda3std3__45__cpo4cendE,(_ZN34_INTERNAL_55c9aea6_4_k_cu_80328dad4cuda3std6ranges3__45__cpo9iter_swapE - _ZN34_INTERNAL_55c9aea6_4_k_cu_80328dad4cuda3std3__45__cpo4cendE)
_ZN34_INTERNAL_55c9aea6_4_k_cu_80328dad4cuda3std3__45__cpo4cendE:
	.zero		1
	.type		_ZN34_INTERNAL_55c9aea6_4_k_cu_80328dad4cuda3std6ranges3__45__cpo9iter_swapE,@object
	.size		_ZN34_INTERNAL_55c9aea6_4_k_cu_80328dad4cuda3std6ranges3__45__cpo9iter_swapE,(_ZN34_INTERNAL_55c9aea6_4_k_cu_80328dad4cuda3std3__45__cpo5crendE - _ZN34_INTERNAL_55c9aea6_4_k_cu_80328dad4cuda3std6ranges3__45__cpo9iter_swapE)
_ZN34_INTERNAL_55c9aea6_4_k_cu_80328dad4cuda3std6ranges3__45__cpo9iter_swapE:
	.zero		1
	.type		_ZN34_INTERNAL_55c9aea6_4_k_cu_80328dad4cuda3std3__45__cpo5crendE,@object
	.size		_ZN34_INTERNAL_55c9aea6_4_k_cu_80328dad4cuda3std3__45__cpo5crendE,(_ZN34_INTERNAL_55c9aea6_4_k_cu_80328dad4cuda3std6ranges3__45__cpo5cdataE - _ZN34_INTERNAL_55c9aea6_4_k_cu_80328dad4cuda3std3__45__cpo5crendE)
_ZN34_INTERNAL_55c9aea6_4_k_cu_80328dad4cuda3std3__45__cpo5crendE:
	.zero		1
	.type		_ZN34_INTERNAL_55c9aea6_4_k_cu_80328dad4cuda3std6ranges3__45__cpo5cdataE,@object
	.size		_ZN34_INTERNAL_55c9aea6_4_k_cu_80328dad4cuda3std6ranges3__45__cpo5cdataE,(_ZN34_INTERNAL_55c9aea6_4_k_cu_80328dad4cuda3std6ranges3__45__cpo3endE - _ZN34_INTERNAL_55c9aea6_4_k_cu_80328dad4cuda3std6ranges3__45__cpo5cdataE)
_ZN34_INTERNAL_55c9aea6_4_k_cu_80328dad4cuda3std6ranges3__45__cpo5cdataE:
	.zero		1
	.type		_ZN34_INTERNAL_55c9aea6_4_k_cu_80328dad4cuda3std6ranges3__45__cpo3endE,@object
	.size		_ZN34_INTERNAL_55c9aea6_4_k_cu_80328dad4cuda3std6ranges3__45__cpo3endE,(_ZN34_INTERNAL_55c9aea6_4_k_cu_80328dad4cuda3std3__419piecewise_constructE - _ZN34_INTERNAL_55c9aea6_4_k_cu_80328dad4cuda3std6ranges3__45__cpo3endE)
_ZN34_INTERNAL_55c9aea6_4_k_cu_80328dad4cuda3std6ranges3__45__cpo3endE:
	.zero		1
	.type		_ZN34_INTERNAL_55c9aea6_4_k_cu_80328dad4cuda3std3__419piecewise_constructE,@object
	.size		_ZN34_INTERNAL_55c9aea6_4_k_cu_80328dad4cuda3std3__419piecewise_constructE,(_ZN34_INTERNAL_55c9aea6_4_k_cu_80328dad4cuda3std6ranges3__45__cpo5ssizeE - _ZN34_INTERNAL_55c9aea6_4_k_cu_80328dad4cuda3std3__419piecewise_constructE)
_ZN34_INTERNAL_55c9aea6_4_k_cu_80328dad4cuda3std3__419piecewise_constructE:
	.zero		1
	.type		_ZN34_INTERNAL_55c9aea6_4_k_cu_80328dad4cuda3std6ranges3__45__cpo5ssizeE,@object
	.size		_ZN34_INTERNAL_55c9aea6_4_k_cu_80328dad4cuda3std6ranges3__45__cpo5ssizeE,(_ZN34_INTERNAL_55c9aea6_4_k_cu_80328dad4cuda3std3__45__cpo3endE - _ZN34_INTERNAL_55c9aea6_4_k_cu_80328dad4cuda3std6ranges3__45__cpo5ssizeE)
_ZN34_INTERNAL_55c9aea6_4_k_cu_80328dad4cuda3std6ranges3__45__cpo5ssizeE:
	.zero		1
	.type		_ZN34_INTERNAL_55c9aea6_4_k_cu_80328dad4cuda3std3__45__cpo3endE,@object
	.size		_ZN34_INTERNAL_55c9aea6_4_k_cu_80328dad4cuda3std3__45__cpo3endE,(_ZN34_INTERNAL_55c9aea6_4_k_cu_80328dad4cuda3std6ranges3__45__cpo4cendE - _ZN34_INTERNAL_55c9aea6_4_k_cu_80328dad4cuda3std3__45__cpo3endE)
_ZN34_INTERNAL_55c9aea6_4_k_cu_80328dad4cuda3std3__45__cpo3endE:
	.zero		1
	.type		_ZN34_INTERNAL_55c9aea6_4_k_cu_80328dad4cuda3std6ranges3__45__cpo4cendE,@object
	.size		_ZN34_INTERNAL_55c9aea6_4_k_cu_80328dad4cuda3std6ranges3__45__cpo4cendE,(_ZN34_INTERNAL_55c9aea6_4_k_cu_80328dad4cuda3std3__45__cpo4rendE - _ZN34_INTERNAL_55c9aea6_4_k_cu_80328dad4cuda3std6ranges3__45__cpo4cendE)
_ZN34_INTERNAL_55c9aea6_4_k_cu_80328dad4cuda3std6ranges3__45__cpo4cendE:
	.zero		1
	.type		_ZN34_INTERNAL_55c9aea6_4_k_cu_80328dad4cuda3std3__45__cpo4rendE,@object
	.size		_ZN34_INTERNAL_55c9aea6_4_k_cu_80328dad4cuda3std3__45__cpo4rendE,(_ZN34_INTERNAL_55c9aea6_4_k_cu_80328dad4cuda3std6ranges3__45__cpo4prevE - _ZN34_INTERNAL_55c9aea6_4_k_cu_80328dad4cuda3std3__45__cpo4rendE)
_ZN34_INTERNAL_55c9aea6_4_k_cu_80328dad4cuda3std3__45__cpo4rendE:
	.zero		1
	.type		_ZN34_INTERNAL_55c9aea6_4_k_cu_80328dad4cuda3std6ranges3__45__cpo4prevE,@object
	.size		_ZN34_INTERNAL_55c9aea6_4_k_cu_80328dad4cuda3std6ranges3__45__cpo4prevE,(_ZN34_INTERNAL_55c9aea6_4_k_cu_80328dad4cuda3std6ranges3__45__cpo9iter_moveE - _ZN34_INTERNAL_55c9aea6_4_k_cu_80328dad4cuda3std6ranges3__45__cpo4prevE)
_ZN34_INTERNAL_55c9aea6_4_k_cu_80328dad4cuda3std6ranges3__45__cpo4prevE:
	.zero		1
	.type		_ZN34_INTERNAL_55c9aea6_4_k_cu_80328dad4cuda3std6ranges3__45__cpo9iter_moveE,@object
	.size		_ZN34_INTERNAL_55c9aea6_4_k_cu_80328dad4cuda3std6ranges3__45__cpo9iter_moveE,(.L_13 - _ZN34_INTERNAL_55c9aea6_4_k_cu_80328dad4cuda3std6ranges3__45__cpo9iter_moveE)
_ZN34_INTERNAL_55c9aea6_4_k_cu_80328dad4cuda3std6ranges3__45__cpo9iter_moveE:
	.zero		1
.L_13:


//--------------------- .nv.constant0._Z12rho_q_kernelPKdS0_PN6thrust24THRUST_300001_SM_1000_NS7complexIdEEmm --------------------------
	.section	.nv.constant0._Z12rho_q_kernelPKdS0_PN6thrust24THRUST_300001_SM_1000_NS7complexIdEEmm,"a",@progbits
	.sectionflags	@""
	.align	4
.nv.constant0._Z12rho_q_kernelPKdS0_PN6thrust24THRUST_300001_SM_1000_NS7complexIdEEmm:
	.zero		936


//--------------------- SYMBOLS --------------------------

	.type		.nv.reservedSmem.offset0,@object
	.size		.nv.reservedSmem.offset0,0x4
